	.headerflags	@"EF_CUDA_TEXMODE_UNIFIED EF_CUDA_64BIT_ADDRESS EF_CUDA_SM86 EF_CUDA_VIRTUAL_SM(EF_CUDA_SM86)"
	.elftype	@"ET_EXEC"


//--------------------- .nv.info                  --------------------------
	.section	.nv.info,"",@"SHT_CUDA_INFO"
	.align	4


	//----- nvinfo : EIATTR_REGCOUNT
	.align		4
        /*0000*/ 	.byte	0x04, 0x2f
        /*0002*/ 	.short	(.L_1 - .L_0)
	.align		4
.L_0:
        /*0004*/ 	.word	index@(_Z6vecAddPfS_S_)
        /*0008*/ 	.word	0x0000000c


	//----- nvinfo : EIATTR_MAX_STACK_SIZE
	.align		4
.L_1:
        /*000c*/ 	.byte	0x04, 0x23
        /*000e*/ 	.short	(.L_3 - .L_2)
	.align		4
.L_2:
        /*0010*/ 	.word	index@(_Z6vecAddPfS_S_)
        /*0014*/ 	.word	0x00000000


	//----- nvinfo : EIATTR_MIN_STACK_SIZE
	.align		4
.L_3:
        /*0018*/ 	.byte	0x04, 0x12
        /*001a*/ 	.short	(.L_5 - .L_4)
	.align		4
.L_4:
        /*001c*/ 	.word	index@(_Z6vecAddPfS_S_)
        /*0020*/ 	.word	0x00000000


	//----- nvinfo : EIATTR_FRAME_SIZE
	.align		4
.L_5:
        /*0024*/ 	.byte	0x04, 0x11
        /*0026*/ 	.short	(.L_7 - .L_6)
	.align		4
.L_6:
        /*0028*/ 	.word	index@(_Z6vecAddPfS_S_)
        /*002c*/ 	.word	0x00000000


	//----- nvinfo : EIATTR_REGCOUNT
	.align		4
.L_7:
        /*0030*/ 	.byte	0x04, 0x2f
        /*0032*/ 	.short	(.L_9 - .L_8)
	.align		4
.L_8:
        /*0034*/ 	.word	index@(_Z9SGEMM_v25PfS_S_)
        /*0038*/ 	.word	0x00000077


	//----- nvinfo : EIATTR_MAX_STACK_SIZE
	.align		4
.L_9:
        /*003c*/ 	.byte	0x04, 0x23
        /*003e*/ 	.short	(.L_11 - .L_10)
	.align		4
.L_10:
        /*0040*/ 	.word	index@(_Z9SGEMM_v25PfS_S_)
        /*0044*/ 	.word	0x00000000


	//----- nvinfo : EIATTR_MIN_STACK_SIZE
	.align		4
.L_11:
        /*0048*/ 	.byte	0x04, 0x12
        /*004a*/ 	.short	(.L_13 - .L_12)
	.align		4
.L_12:
        /*004c*/ 	.word	index@(_Z9SGEMM_v25PfS_S_)
        /*0050*/ 	.word	0x00000000


	//----- nvinfo : EIATTR_FRAME_SIZE
	.align		4
.L_13:
        /*0054*/ 	.byte	0x04, 0x11
        /*0056*/ 	.short	(.L_15 - .L_14)
	.align		4
.L_14:
        /*0058*/ 	.word	index@(_Z9SGEMM_v25PfS_S_)
        /*005c*/ 	.word	0x00000000
.L_15:


//--------------------- .nv.info._Z9SGEMM_v25PfS_S_ --------------------------
	.section	.nv.info._Z9SGEMM_v25PfS_S_,"",@"SHT_CUDA_INFO"
	.align	4


	//----- nvinfo : EIATTR_CUDA_API_VERSION
	.align		4
        /*0000*/ 	.byte	0x04, 0x37
        /*0002*/ 	.short	(.L_17 - .L_16)
.L_16:
        /*0004*/ 	.word	0x00000079


	//----- nvinfo : EIATTR_SW2861232_WAR
	.align		4
.L_17:
        /*0008*/ 	.byte	0x01, 0x35
	.zero		2


	//----- nvinfo : EIATTR_PARAM_CBANK
	.align		4
        /*000c*/ 	.byte	0x04, 0x0a
        /*000e*/ 	.short	(.L_19 - .L_18)
	.align		4
.L_18:
        /*0010*/ 	.word	index@(.nv.constant0._Z9SGEMM_v25PfS_S_)
        /*0014*/ 	.short	0x0160
        /*0016*/ 	.short	0x0018


	//----- nvinfo : EIATTR_CBANK_PARAM_SIZE
	.align		4
.L_19:
        /*0018*/ 	.byte	0x03, 0x19
        /*001a*/ 	.short	0x0018


	//----- nvinfo : EIATTR_KPARAM_INFO
	.align		4
        /*001c*/ 	.byte	0x04, 0x17
        /*001e*/ 	.short	(.L_21 - .L_20)
.L_20:
        /*0020*/ 	.word	0x00000000
        /*0024*/ 	.short	0x0002
        /*0026*/ 	.short	0x0010
        /*0028*/ 	.byte	0x00, 0xf0, 0x21, 0x00


	//----- nvinfo : EIATTR_KPARAM_INFO
	.align		4
.L_21:
        /*002c*/ 	.byte	0x04, 0x17
        /*002e*/ 	.short	(.L_23 - .L_22)
.L_22:
        /*0030*/ 	.word	0x00000000
        /*0034*/ 	.short	0x0001
        /*0036*/ 	.short	0x0008
        /*0038*/ 	.byte	0x00, 0xf0, 0x21, 0x00


	//----- nvinfo : EIATTR_KPARAM_INFO
	.align		4
.L_23:
        /*003c*/ 	.byte	0x04, 0x17
        /*003e*/ 	.short	(.L_25 - .L_24)
.L_24:
        /*0040*/ 	.word	0x00000000
        /*0044*/ 	.short	0x0000
        /*0046*/ 	.short	0x0000
        /*0048*/ 	.byte	0x00, 0xf0, 0x21, 0x00


	//----- nvinfo : EIATTR_MAXREG_COUNT
	.align		4
.L_25:
        /*004c*/ 	.byte	0x03, 0x1b
        /*004e*/ 	.short	0x00ff


	//----- nvinfo : EIATTR_EXIT_INSTR_OFFSETS
	.align		4
        /*0050*/ 	.byte	0x04, 0x1c
        /*0052*/ 	.short	(.L_27 - .L_26)


	//   ....[0]....
.L_26:
        /*0054*/ 	.word	0x00009160
.L_27:


//--------------------- .nv.info._Z6vecAddPfS_S_  --------------------------
	.section	.nv.info._Z6vecAddPfS_S_,"",@"SHT_CUDA_INFO"
	.align	4


	//----- nvinfo : EIATTR_CUDA_API_VERSION
	.align		4
        /*0000*/ 	.byte	0x04, 0x37
        /*0002*/ 	.short	(.L_29 - .L_28)
.L_28:
        /*0004*/ 	.word	0x00000079


	//----- nvinfo : EIATTR_SW2861232_WAR
	.align		4
.L_29:
        /*0008*/ 	.byte	0x01, 0x35
	.zero		2


	//----- nvinfo : EIATTR_PARAM_CBANK
	.align		4
        /*000c*/ 	.byte	0x04, 0x0a
        /*000e*/ 	.short	(.L_31 - .L_30)
	.align		4
.L_30:
        /*0010*/ 	.word	index@(.nv.constant0._Z6vecAddPfS_S_)
        /*0014*/ 	.short	0x0160
        /*0016*/ 	.short	0x0018


	//----- nvinfo : EIATTR_CBANK_PARAM_SIZE
	.align		4
.L_31:
        /*0018*/ 	.byte	0x03, 0x19
        /*001a*/ 	.short	0x0018


	//----- nvinfo : EIATTR_KPARAM_INFO
	.align		4
        /*001c*/ 	.byte	0x04, 0x17
        /*001e*/ 	.short	(.L_33 - .L_32)
.L_32:
        /*0020*/ 	.word	0x00000000
        /*0024*/ 	.short	0x0002
        /*0026*/ 	.short	0x0010
        /*0028*/ 	.byte	0x00, 0xf0, 0x21, 0x00


	//----- nvinfo : EIATTR_KPARAM_INFO
	.align		4
.L_33:
        /*002c*/ 	.byte	0x04, 0x17
        /*002e*/ 	.short	(.L_35 - .L_34)
.L_34:
        /*0030*/ 	.word	0x00000000
        /*0034*/ 	.short	0x0001
        /*0036*/ 	.short	0x0008
        /*0038*/ 	.byte	0x00, 0xf0, 0x21, 0x00


	//----- nvinfo : EIATTR_KPARAM_INFO
	.align		4
.L_35:
        /*003c*/ 	.byte	0x04, 0x17
        /*003e*/ 	.short	(.L_37 - .L_36)
.L_36:
        /*0040*/ 	.word	0x00000000
        /*0044*/ 	.short	0x0000
        /*0046*/ 	.short	0x0000
        /*0048*/ 	.byte	0x00, 0xf0, 0x21, 0x00


	//----- nvinfo : EIATTR_MAXREG_COUNT
	.align		4
.L_37:
        /*004c*/ 	.byte	0x03, 0x1b
        /*004e*/ 	.short	0x00ff


	//----- nvinfo : EIATTR_EXIT_INSTR_OFFSETS
	.align		4
        /*0050*/ 	.byte	0x04, 0x1c
        /*0052*/ 	.short	(.L_39 - .L_38)


	//   ....[0]....
.L_38:
        /*0054*/ 	.word	0x000000b0
.L_39:


//--------------------- .nv.constant0._Z9SGEMM_v25PfS_S_ --------------------------
	.section	.nv.constant0._Z9SGEMM_v25PfS_S_,"a",@progbits
	.align	4
.nv.constant0._Z9SGEMM_v25PfS_S_:
	.zero		376


//--------------------- .nv.constant0._Z6vecAddPfS_S_ --------------------------
	.section	.nv.constant0._Z6vecAddPfS_S_,"a",@progbits
	.align	4
.nv.constant0._Z6vecAddPfS_S_:
	.zero		376


//--------------------- .text._Z9SGEMM_v25PfS_S_  --------------------------
	.section	.text._Z9SGEMM_v25PfS_S_,"ax",@progbits
	.sectionflags	@"SHF_BARRIERS=1"
	.sectioninfo	@"SHI_REGISTERS=119"
	.align	128
        .global         _Z9SGEMM_v25PfS_S_
        .type           _Z9SGEMM_v25PfS_S_,@function
        .size           _Z9SGEMM_v25PfS_S_,(.L_x_4 - _Z9SGEMM_v25PfS_S_)
        .other          _Z9SGEMM_v25PfS_S_,@"STO_CUDA_ENTRY STV_DEFAULT"
_Z9SGEMM_v25PfS_S_:
.text._Z9SGEMM_v25PfS_S_:
[----:B------:R-:W-:-:S02]  /*0000*/  MOV R1, c[0x0][0x28] ;  /* 0x00000a0000017a02 */ /* 0x000fc40000000f00 */
[----:B------:R-:W0:Y:S01]  /*0010*/  S2R R67, SR_TID.Y ;  /* 0x0000000000437919 */ /* 0x000e220000002200 */
[----:B------:R-:W-:Y:S01]  /*0020*/  MOV R24, 0x4 ;  /* 0x0000000400187802 */ /* 0x000fe20000000f00 */
[----:B------:R-:W-:Y:S02]  /*0030*/  ULDC.64 UR4, c[0x0][0x118] ;  /* 0x0000460000047ab9 */ /* 0x000fe40000000a00 */
[----:B------:R-:W0:Y:S04]  /*0040*/  S2R R76, SR_TID.X ;  /* 0x00000000004c7919 */ /* 0x000e280000002100 */
[----:B------:R-:W1:Y:S04]  /*0050*/  S2R R65, SR_CTAID.Y ;  /* 0x0000000000417919 */ /* 0x000e680000002600 */
[----:B------:R-:W2:Y:S01]  /*0060*/  S2R R63, SR_CTAID.X ;  /* 0x00000000003f7919 */ /* 0x000ea20000002500 */
[----:B0-----:R-:W-:-:S04]  /*0070*/  LEA R0, R67, R76, 0x4 ;  /* 0x0000004c43007211 */ /* 0x001fc800078e20ff */
[C---:B------:R-:W-:Y:S02]  /*0080*/  SHF.L.U32 R4, R0.reuse, 0x3, RZ ;  /* 0x0000000300047819 */ /* 0x040fe400000006ff */
[----:B------:R-:W-:Y:S02]  /*0090*/  LEA.HI R2, R0, R0, RZ, 0x1 ;  /* 0x0000000000027211 */ /* 0x000fe400078f08ff */
[----:B------:R-:W-:Y:S02]  /*00a0*/  SHF.R.S32.HI R3, RZ, 0x1f, R4 ;  /* 0x0000001fff037819 */ /* 0x000fe40000011404 */
[----:B------:R-:W-:Y:S02]  /*00b0*/  SHF.R.S32.HI R7, RZ, 0x1f, R0 ;  /* 0x0000001fff077819 */ /* 0x000fe40000011400 */
[CC--:B------:R-:W-:Y:S02]  /*00c0*/  LEA.HI R5, R3.reuse, R4.reuse, RZ, 0x4 ;  /* 0x0000000403057211 */ /* 0x0c0fe400078f20ff */
[----:B------:R-:W-:-:S02]  /*00d0*/  LEA.HI R3, R3, R4, RZ, 0x7 ;  /* 0x0000000403037211 */ /* 0x000fc400078f38ff */
[----:B------:R-:W-:Y:S02]  /*00e0*/  SHF.R.S32.HI R6, RZ, 0x1, R2 ;  /* 0x00000001ff067819 */ /* 0x000fe40000011402 */
[----:B------:R-:W-:Y:S02]  /*00f0*/  LOP3.LUT R9, R3, 0xffffff80, RZ, 0xc0, !PT ;  /* 0xffffff8003097812 */ /* 0x000fe400078ec0ff */
[----:B------:R-:W-:Y:S02]  /*0100*/  LOP3.LUT R5, R5, 0xfffffff0, RZ, 0xc0, !PT ;  /* 0xfffffff005057812 */ /* 0x000fe400078ec0ff */
[----:B------:R-:W-:Y:S02]  /*0110*/  LEA.HI R7, R7, R0, RZ, 0x4 ;  /* 0x0000000007077211 */ /* 0x000fe400078f20ff */
[----:B------:R-:W-:Y:S02]  /*0120*/  IADD3 R95, R4, -R9, RZ ;  /* 0x80000009045f7210 */ /* 0x000fe40007ffe0ff */
[----:B-1----:R-:W-:-:S02]  /*0130*/  LEA R3, R65, R6, 0x7 ;  /* 0x0000000641037211 */ /* 0x002fc400078e38ff */
[----:B------:R-:W-:Y:S02]  /*0140*/  IADD3 R104, R4, -R5, RZ ;  /* 0x8000000504687210 */ /* 0x000fe40007ffe0ff */
[----:B------:R-:W-:Y:S02]  /*0150*/  SHF.R.S32.HI R102, RZ, 0x4, R7 ;  /* 0x00000004ff667819 */ /* 0x000fe40000011407 */
[----:B--2---:R-:W-:Y:S02]  /*0160*/  LEA R5, R63, R95, 0x7 ;  /* 0x0000005f3f057211 */ /* 0x004fe400078e38ff */
[----:B------:R-:W-:Y:S02]  /*0170*/  LEA R3, R3, R104, 0xb ;  /* 0x0000006803037211 */ /* 0x000fe400078e58ff */
[----:B------:R-:W-:-:S03]  /*0180*/  LEA R5, R102, R5, 0xb ;  /* 0x0000000566057211 */ /* 0x000fc600078e58ff */
[----:B------:R-:W-:-:S04]  /*0190*/  IMAD.WIDE R2, R3, R24, c[0x0][0x160] ;  /* 0x0000580003027625 */ /* 0x000fc800078e0218 */
[----:B------:R-:W-:Y:S01]  /*01a0*/  IMAD.WIDE R4, R5, R24, c[0x0][0x168] ;  /* 0x00005a0005047625 */ /* 0x000fe200078e0218 */
[----:B------:R0:W2:Y:S04]  /*01b0*/  LDG.E.128 R8, [R2.64] ;  /* 0x0000000402087981 */ /* 0x0000a8000c1e1d00 */
[----:B------:R0:W3:Y:S04]  /*01c0*/  LDG.E.128 R12, [R2.64+0x10] ;  /* 0x00001004020c7981 */ /* 0x0000e8000c1e1d00 */
[----:B------:R1:W4:Y:S04]  /*01d0*/  LDG.E.128 R16, [R4.64] ;  /* 0x0000000404107981 */ /* 0x000328000c1e1d00 */
[----:B------:R1:W5:Y:S01]  /*01e0*/  LDG.E.128 R20, [R4.64+0x10] ;  /* 0x0000100404147981 */ /* 0x000362000c1e1d00 */
[----:B------:R-:W-:Y:S01]  /*01f0*/  LEA R0, R102, R95, 0xb ;  /* 0x0000005f66007211 */ /* 0x000fe200078e58ff */
[----:B------:R-:W-:Y:S01]  /*0200*/  CS2R R74, SRZ ;  /* 0x00000000004a7805 */ /* 0x000fe2000001ff00 */
[----:B------:R-:W-:Y:S01]  /*0210*/  SHF.L.U32 R97, R6, 0x2, RZ ;  /* 0x0000000206617819 */ /* 0x000fe200000006ff */
[----:B------:R-:W-:Y:S01]  /*0220*/  CS2R R60, SRZ ;  /* 0x00000000003c7805 */ /* 0x000fe2000001ff00 */
[----:B------:R-:W-:Y:S01]  /*0230*/  LEA R0, R63, R0, 0x7 ;  /* 0x000000003f007211 */ /* 0x000fe200078e38ff */
[----:B------:R-:W-:Y:S01]  /*0240*/  CS2R R72, SRZ ;  /* 0x0000000000487805 */ /* 0x000fe2000001ff00 */
[----:B------:R-:W-:Y:S01]  /*0250*/  SHF.L.U32 R95, R95, 0x2, RZ ;  /* 0x000000025f5f7819 */ /* 0x000fe200000006ff */
[----:B------:R-:W-:Y:S01]  /*0260*/  CS2R R70, SRZ ;  /* 0x0000000000467805 */ /* 0x000fe2000001ff00 */
[----:B------:R-:W-:Y:S01]  /*0270*/  IADD3 R108, P0, R2, 0x50, RZ ;  /* 0x00000050026c7810 */ /* 0x000fe20007f1e0ff */
[----:B------:R-:W-:Y:S01]  /*0280*/  IMAD.WIDE R6, R0, R24, c[0x0][0x168] ;  /* 0x00005a0000067625 */ /* 0x000fe200078e0218 */
[----:B------:R-:W-:Y:S01]  /*0290*/  LEA R0, R104, R97, 0x9 ;  /* 0x0000006168007211 */ /* 0x000fe200078e48ff */
[----:B------:R-:W-:Y:S01]  /*02a0*/  CS2R R90, SRZ ;  /* 0x00000000005a7805 */ /* 0x000fe2000001ff00 */
[----:B0-----:R-:W-:Y:S01]  /*02b0*/  LEA R2, R102, R95, 0x9 ;  /* 0x0000005f66027211 */ /* 0x001fe200078e48ff */
[----:B------:R-:W-:Y:S01]  /*02c0*/  CS2R R68, SRZ ;  /* 0x0000000000447805 */ /* 0x000fe2000001ff00 */
[----:B------:R-:W-:Y:S01]  /*02d0*/  IADD3 R106, P1, R6, 0x20010, RZ ;  /* 0x00020010066a7810 */ /* 0x000fe20007f3e0ff */
[----:B------:R-:W-:Y:S01]  /*02e0*/  CS2R R58, SRZ ;  /* 0x00000000003a7805 */ /* 0x000fe2000001ff00 */
[----:B------:R-:W-:Y:S01]  /*02f0*/  IADD3.X R109, RZ, R3, RZ, P0, !PT ;  /* 0x00000003ff6d7210 */ /* 0x000fe200007fe4ff */
[----:B------:R-:W-:Y:S01]  /*0300*/  CS2R R56, SRZ ;  /* 0x0000000000387805 */ /* 0x000fe2000001ff00 */
[----:B------:R-:W-:Y:S01]  /*0310*/  IADD3.X R99, RZ, R7, RZ, P1, !PT ;  /* 0x00000007ff637210 */ /* 0x000fe20000ffe4ff */
[----:B------:R-:W-:Y:S01]  /*0320*/  CS2R R80, SRZ ;  /* 0x0000000000507805 */ /* 0x000fe2000001ff00 */
[----:B------:R-:W-:Y:S01]  /*0330*/  MOV R93, 0x1 ;  /* 0x00000001005d7802 */ /* 0x000fe20000000f00 */
[----:B------:R-:W-:Y:S01]  /*0340*/  CS2R R26, SRZ ;  /* 0x00000000001a7805 */ /* 0x000fe2000001ff00 */
[----:B------:R-:W-:Y:S01]  /*0350*/  MOV R100, RZ ;  /* 0x000000ff00647202 */ /* 0x000fe20000000f00 */
        /* <DEDUP_REMOVED lines=8> */
[----:B-1----:R-:W-:Y:S01]  /*03e0*/  CS2R R4, SRZ ;  /* 0x0000000000047805 */ /* 0x002fe2000001ff00 */
[----:B------:R-:W-:Y:S01]  /*03f0*/  MOV R96, RZ ;  /* 0x000000ff00607202 */ /* 0x000fe20000000f00 */
[----:B------:R-:W-:Y:S01]  /*0400*/  CS2R R84, SRZ ;  /* 0x0000000000547805 */ /* 0x000fe2000001ff00 */
[----:B------:R-:W-:Y:S01]  /*0410*/  MOV R92, RZ ;  /* 0x000000ff005c7202 */ /* 0x000fe20000000f00 */
[----:B------:R-:W-:Y:S01]  /*0420*/  CS2R R6, SRZ ;  /* 0x0000000000067805 */ /* 0x000fe2000001ff00 */
[----:B------:R-:W-:Y:S01]  /*0430*/  MOV R77, RZ ;  /* 0x000000ff004d7202 */ /* 0x000fe20000000f00 */
[----:B------:R-:W-:Y:S01]  /*0440*/  CS2R R82, SRZ ;  /* 0x0000000000527805 */ /* 0x000fe2000001ff00 */
[----:B------:R-:W-:Y:S01]  /*0450*/  MOV R94, RZ ;  /* 0x000000ff005e7202 */ /* 0x000fe20000000f00 */
[----:B--2---:R-:W-:Y:S04]  /*0460*/  STS [R0], R8 ;  /* 0x0000000800007388 */ /* 0x004fe80000000800 */
[----:B------:R0:W-:Y:S04]  /*0470*/  STS [R0+0x200], R9 ;  /* 0x0002000900007388 */ /* 0x0001e80000000800 */
[----:B------:R-:W-:Y:S04]  /*0480*/  STS [R0+0x400], R10 ;  /* 0x0004000a00007388 */ /* 0x000fe80000000800 */
[----:B------:R1:W-:Y:S01]  /*0490*/  STS [R0+0x600], R11 ;  /* 0x0006000b00007388 */ /* 0x0003e20000000800 */
[----:B0-----:R-:W-:-:S03]  /*04a0*/  CS2R R8, SRZ ;  /* 0x0000000000087805 */ /* 0x001fc6000001ff00 */
[----:B---3--:R-:W-:Y:S04]  /*04b0*/  STS [R0+0x800], R12 ;  /* 0x0008000c00007388 */ /* 0x008fe80000000800 */
[----:B------:R0:W-:Y:S01]  /*04c0*/  STS [R0+0xa00], R13 ;  /* 0x000a000d00007388 */ /* 0x0001e20000000800 */
[----:B-1----:R-:W-:-:S03]  /*04d0*/  CS2R R10, SRZ ;  /* 0x00000000000a7805 */ /* 0x002fc6000001ff00 */
[----:B------:R-:W-:Y:S04]  /*04e0*/  STS [R0+0xc00], R14 ;  /* 0x000c000e00007388 */ /* 0x000fe80000000800 */
[----:B------:R1:W-:Y:S01]  /*04f0*/  STS [R0+0xe00], R15 ;  /* 0x000e000f00007388 */ /* 0x0003e20000000800 */
[----:B0-----:R-:W-:-:S03]  /*0500*/  CS2R R12, SRZ ;  /* 0x00000000000c7805 */ /* 0x001fc6000001ff00 */
[----:B----4-:R0:W-:Y:S04]  /*0510*/  STS.128 [R2+0x4000], R16 ;  /* 0x0040001002007388 */ /* 0x0101e80000000c00 */
[----:B-----5:R2:W-:Y:S01]  /*0520*/  STS.128 [R2+0x4010], R20 ;  /* 0x0040101402007388 */ /* 0x0205e20000000c00 */
[----:B-1----:R-:W-:Y:S01]  /*0530*/  CS2R R14, SRZ ;  /* 0x00000000000e7805 */ /* 0x002fe2000001ff00 */
[----:B------:R-:W-:Y:S01]  /*0540*/  MOV R0, RZ ;  /* 0x000000ff00007202 */ /* 0x000fe20000000f00 */
[----:B0-----:R-:W-:Y:S01]  /*0550*/  CS2R R16, SRZ ;  /* 0x0000000000107805 */ /* 0x001fe2000001ff00 */
[----:B------:R-:W-:Y:S01]  /*0560*/  CS2R R18, SRZ ;  /* 0x0000000000127805 */ /* 0x000fe2000001ff00 */
[----:B--2---:R-:W-:Y:S01]  /*0570*/  CS2R R22, SRZ ;  /* 0x0000000000167805 */ /* 0x004fe2000001ff00 */
[----:B------:R-:W-:Y:S01]  /*0580*/  CS2R R20, SRZ ;  /* 0x0000000000147805 */ /* 0x000fe2000001ff00 */
[----:B------:R-:W-:Y:S01]  /*0590*/  CS2R R2, SRZ ;  /* 0x0000000000027805 */ /* 0x000fe2000001ff00 */
[----:B------:R-:W-:Y:S06]  /*05a0*/  BAR.SYNC 0x0 ;  /* 0x0000000000007b1d */ /* 0x000fec0000000000 */
.L_x_1:
[----:B------:R-:W-:Y:S01]  /*05b0*/  MOV R107, R99 ;  /* 0x00000063006b7202 */ /* 0x000fe20000000f00 */
[----:B------:R0:W2:Y:S04]  /*05c0*/  LDG.E.128 R28, [R108.64+-0x10] ;  /* 0xfffff0046c1c7981 */ /* 0x0000a8000c1e1d00 */
[----:B------:R0:W3:Y:S04]  /*05d0*/  LDG.E.128 R44, [R108.64] ;  /* 0x000000046c2c7981 */ /* 0x0000e8000c1e1d00 */
[----:B------:R1:W4:Y:S04]  /*05e0*/  LDG.E.128 R48, [R106.64+-0x10] ;  /* 0xfffff0046a307981 */ /* 0x000328000c1e1d00 */
[----:B------:R1:W5:Y:S01]  /*05f0*/  LDG.E.128 R52, [R106.64] ;  /* 0x000000046a347981 */ /* 0x000362000c1e1d00 */
[----:B------:R-:W-:-:S02]  /*0600*/  SHF.L.U32 R32, R93, 0xd, RZ ;  /* 0x0000000d5d207819 */ /* 0x000fc400000006ff */
[----:B0-----:R-:W-:Y:S02]  /*0610*/  IADD3 R108, P0, R108, 0x40, RZ ;  /* 0x000000406c6c7810 */ /* 0x001fe40007f1e0ff */
[----:B------:R-:W-:Y:S02]  /*0620*/  LOP3.LUT R33, R32, 0x2000, RZ, 0xc0, !PT ;  /* 0x0000200020217812 */ /* 0x000fe400078ec0ff */
[----:B------:R-:W-:Y:S02]  /*0630*/  IADD3 R93, R93, 0x1, RZ ;  /* 0x000000015d5d7810 */ /* 0x000fe40007ffe0ff */
[----:B------:R-:W-:Y:S02]  /*0640*/  LEA R32, R104, R33, 0x9 ;  /* 0x0000002168207211 */ /* 0x000fe400078e48ff */
[----:B------:R-:W-:Y:S02]  /*0650*/  IADD3 R35, R33, 0x4000, RZ ;  /* 0x0000400021237810 */ /* 0x000fe40007ffe0ff */
[----:B------:R-:W-:-:S02]  /*0660*/  IADD3 R105, R97, R32, RZ ;  /* 0x0000002061697210 */ /* 0x000fc40007ffe0ff */
[----:B------:R-:W-:Y:S02]  /*0670*/  LEA R32, R102, R35, 0x9 ;  /* 0x0000002366207211 */ /* 0x000fe400078e48ff */
[----:B------:R-:W-:Y:S02]  /*0680*/  LOP3.LUT R33, R33, 0x2000, RZ, 0x3c, !PT ;  /* 0x0000200021217812 */ /* 0x000fe400078e3cff */
[----:B------:R-:W-:Y:S02]  /*0690*/  IADD3 R110, R95, R32, RZ ;  /* 0x000000205f6e7210 */ /* 0x000fe40007ffe0ff */
[-C--:B------:R-:W-:Y:S02]  /*06a0*/  LEA R103, R67, R33.reuse, 0x5 ;  /* 0x0000002143677211 */ /* 0x080fe400078e28ff */
[----:B------:R-:W-:Y:S02]  /*06b0*/  LEA R101, R76, R33, 0x5 ;  /* 0x000000214c657211 */ /* 0x000fe400078e28ff */
[----:B-1----:R-:W-:-:S02]  /*06c0*/  IADD3 R106, P1, R106, 0x20000, RZ ;  /* 0x000200006a6a7810 */ /* 0x002fc40007f3e0ff */
[----:B------:R-:W-:Y:S02]  /*06d0*/  IADD3.X R109, RZ, R109, RZ, P0, !PT ;  /* 0x0000006dff6d7210 */ /* 0x000fe400007fe4ff */
[----:B------:R-:W-:Y:S02]  /*06e0*/  IADD3.X R99, RZ, R107, RZ, P1, !PT ;  /* 0x0000006bff637210 */ /* 0x000fe40000ffe4ff */
[----:B------:R-:W-:Y:S01]  /*06f0*/  ISETP.NE.AND P0, PT, R93, 0x80, PT ;  /* 0x000000805d00780c */ /* 0x000fe20003f05270 */
[----:B--2---:R-:W-:Y:S04]  /*0700*/  STS [R105], R28 ;  /* 0x0000001c69007388 */ /* 0x004fe80000000800 */
[----:B------:R-:W-:Y:S04]  /*0710*/  STS [R105+0x200], R29 ;  /* 0x0002001d69007388 */ /* 0x000fe80000000800 */
[----:B------:R-:W-:Y:S04]  /*0720*/  STS [R105+0x400], R30 ;  /* 0x0004001e69007388 */ /* 0x000fe80000000800 */
[----:B------:R-:W-:Y:S04]  /*0730*/  STS [R105+0x600], R31 ;  /* 0x0006001f69007388 */ /* 0x000fe80000000800 */
[----:B---3--:R-:W-:Y:S04]  /*0740*/  STS [R105+0x800], R44 ;  /* 0x0008002c69007388 */ /* 0x008fe80000000800 */
[----:B------:R-:W-:Y:S04]  /*0750*/  STS [R105+0xa00], R45 ;  /* 0x000a002d69007388 */ /* 0x000fe80000000800 */
[----:B------:R-:W-:Y:S04]  /*0760*/  STS [R105+0xc00], R46 ;  /* 0x000c002e69007388 */ /* 0x000fe80000000800 */
[----:B------:R-:W-:Y:S04]  /*0770*/  STS [R105+0xe00], R47 ;  /* 0x000e002f69007388 */ /* 0x000fe80000000800 */
[----:B----4-:R-:W-:Y:S04]  /*0780*/  STS.128 [R110], R48 ;  /* 0x000000306e007388 */ /* 0x010fe80000000c00 */
[----:B-----5:R-:W-:Y:S04]  /*0790*/  STS.128 [R110+0x10], R52 ;  /* 0x000010346e007388 */ /* 0x020fe80000000c00 */
[----:B------:R-:W-:Y:S04]  /*07a0*/  LDS.128 R28, [R103] ;  /* 0x00000000671c7984 */ /* 0x000fe80000000c00 */
[----:B------:R-:W0:Y:S04]  /*07b0*/  LDS.128 R32, [R101+0x4000] ;  /* 0x0040000065207984 */ /* 0x000e280000000c00 */
[----:B------:R-:W1:Y:S04]  /*07c0*/  LDS.128 R36, [R103+0x10] ;  /* 0x0000100067247984 */ /* 0x000e680000000c00 */
[----:B------:R-:W2:Y:S04]  /*07d0*/  LDS.128 R40, [R101+0x4010] ;  /* 0x0040100065287984 */ /* 0x000ea80000000c00 */
[----:B------:R-:W-:Y:S04]  /*07e0*/  LDS.128 R44, [R103+0x200] ;  /* 0x00020000672c7984 */ /* 0x000fe80000000c00 */
[----:B------:R-:W3:Y:S04]  /*07f0*/  LDS.128 R48, [R101+0x4200] ;  /* 0x0042000065307984 */ /* 0x000ee80000000c00 */
[----:B------:R-:W4:Y:S01]  /*0800*/  LDS.128 R52, [R103+0x210] ;  /* 0x0002100067347984 */ /* 0x000f220000000c00 */
[-C--:B0-----:R-:W-:Y:S01]  /*0810*/  FFMA R75, R28, R32.reuse, R75 ;  /* 0x000000201c4b7223 */ /* 0x081fe2000000004b */
[-C--:B------:R-:W-:Y:S01]  /*0820*/  FFMA R82, R29, R32.reuse, R82 ;  /* 0x000000201d527223 */ /* 0x080fe20000000052 */
[-C--:B------:R-:W-:Y:S01]  /*0830*/  FFMA R69, R30, R32.reuse, R69 ;  /* 0x000000201e457223 */ /* 0x080fe20000000045 */
[-C--:B------:R-:W-:Y:S01]  /*0840*/  FFMA R78, R31, R32.reuse, R78 ;  /* 0x000000201f4e7223 */ /* 0x080fe2000000004e */
[-C--:B-1----:R-:W-:Y:S01]  /*0850*/  FFMA R71, R36, R32.reuse, R71 ;  /* 0x0000002024477223 */ /* 0x082fe20000000047 */
[-C--:B------:R-:W-:Y:S01]  /*0860*/  FFMA R80, R37, R32.reuse, R80 ;  /* 0x0000002025507223 */ /* 0x080fe20000000050 */
[-C--:B------:R-:W-:Y:S01]  /*0870*/  FFMA R73, R38, R32.reuse, R73 ;  /* 0x0000002026497223 */ /* 0x080fe20000000049 */
[----:B------:R-:W-:Y:S01]  /*0880*/  FFMA R32, R39, R32, R90 ;  /* 0x0000002027207223 */ /* 0x000fe2000000005a */
[-C--:B------:R-:W-:Y:S01]  /*0890*/  FFMA R83, R28, R33.reuse, R83 ;  /* 0x000000211c537223 */ /* 0x080fe20000000053 */
[-C--:B------:R-:W-:Y:S01]  /*08a0*/  FFMA R84, R29, R33.reuse, R84 ;  /* 0x000000211d547223 */ /* 0x080fe20000000054 */
[-C--:B------:R-:W-:Y:S01]  /*08b0*/  FFMA R77, R30, R33.reuse, R77 ;  /* 0x000000211e4d7223 */ /* 0x080fe2000000004d */
[-C--:B------:R-:W-:Y:S01]  /*08c0*/  FFMA R86, R31, R33.reuse, R86 ;  /* 0x000000211f567223 */ /* 0x080fe20000000056 */
[-C--:B------:R-:W-:Y:S01]  /*08d0*/  FFMA R79, R36, R33.reuse, R79 ;  /* 0x00000021244f7223 */ /* 0x080fe2000000004f */
        /* <DEDUP_REMOVED lines=19> */
[C---:B--2---:R-:W-:Y:S01]  /*0a10*/  FFMA R90, R29.reuse, R40, R6 ;  /* 0x000000281d5a7223 */ /* 0x044fe20000000006 */
[C---:B------:R-:W-:Y:S01]  /*0a20*/  FFMA R110, R29.reuse, R41, R4 ;  /* 0x000000291d6e7223 */ /* 0x040fe20000000004 */
[C---:B------:R-:W-:Y:S01]  /*0a30*/  FFMA R105, R29.reuse, R42, R7 ;  /* 0x0000002a1d697223 */ /* 0x040fe20000000007 */
[----:B------:R-:W-:Y:S01]  /*0a40*/  FFMA R2, R29, R43, R2 ;  /* 0x0000002b1d027223 */ /* 0x000fe20000000002 */
[C---:B------:R-:W-:Y:S01]  /*0a50*/  FFMA R33, R28.reuse, R40, R11 ;  /* 0x000000281c217223 */ /* 0x040fe2000000000b */
[CC--:B------:R-:W-:Y:S01]  /*0a60*/  FFMA R34, R28.reuse, R41.reuse, R10 ;  /* 0x000000291c227223 */ /* 0x0c0fe2000000000a */
[----:B------:R-:W-:Y:S01]  /*0a70*/  FFMA R35, R28, R42, R9 ;  /* 0x0000002a1c237223 */ /* 0x000fe20000000009 */
[C---:B------:R-:W-:Y:S01]  /*0a80*/  FFMA R29, R30.reuse, R40, R5 ;  /* 0x000000281e1d7223 */ /* 0x040fe20000000005 */
[CC--:B------:R-:W-:Y:S01]  /*0a90*/  FFMA R0, R30.reuse, R41.reuse, R0 ;  /* 0x000000291e007223 */ /* 0x0c0fe20000000000 */
[----:B------:R-:W-:Y:S01]  /*0aa0*/  FFMA R3, R30, R42, R3 ;  /* 0x0000002a1e037223 */ /* 0x000fe20000000003 */
[C---:B------:R-:W-:Y:S01]  /*0ab0*/  FFMA R112, R31.reuse, R40, R22 ;  /* 0x000000281f707223 */ /* 0x040fe20000000016 */
[C---:B------:R-:W-:Y:S01]  /*0ac0*/  FFMA R114, R31.reuse, R41, R24 ;  /* 0x000000291f727223 */ /* 0x040fe20000000018 */
[C---:B------:R-:W-:Y:S01]  /*0ad0*/  FFMA R107, R31.reuse, R42, R21 ;  /* 0x0000002a1f6b7223 */ /* 0x040fe20000000015 */
[-C--:B------:R-:W-:Y:S01]  /*0ae0*/  FFMA R116, R31, R43.reuse, R26 ;  /* 0x0000002b1f747223 */ /* 0x080fe2000000001a */
[-C--:B------:R-:W-:Y:S01]  /*0af0*/  FFMA R28, R28, R43.reuse, R8 ;  /* 0x0000002b1c1c7223 */ /* 0x080fe20000000008 */
[----:B------:R-:W-:Y:S01]  /*0b00*/  FFMA R30, R30, R43, R20 ;  /* 0x0000002b1e1e7223 */ /* 0x000fe20000000014 */
[C---:B------:R-:W-:Y:S01]  /*0b10*/  FFMA R31, R36.reuse, R40, R23 ;  /* 0x00000028241f7223 */ /* 0x040fe20000000017 */
[-C--:B------:R-:W-:Y:S01]  /*0b20*/  FFMA R111, R36, R42.reuse, R25 ;  /* 0x0000002a246f7223 */ /* 0x080fe20000000019 */
[C---:B------:R-:W-:Y:S01]  /*0b30*/  FFMA R113, R37.reuse, R42, R27 ;  /* 0x0000002a25717223 */ /* 0x040fe2000000001b */
[----:B------:R-:W0:Y:S01]  /*0b40*/  LDS.128 R4, [R101+0x4210] ;  /* 0x0042100065047984 */ /* 0x000e220000000c00 */
[CC--:B------:R-:W-:Y:S01]  /*0b50*/  FFMA R60, R37.reuse, R40.reuse, R60 ;  /* 0x00000028253c7223 */ /* 0x0c0fe2000000003c */
[C---:B------:R-:W-:Y:S01]  /*0b60*/  FFMA R57, R38.reuse, R40, R57 ;  /* 0x0000002826397223 */ /* 0x040fe20000000039 */
[C---:B------:R-:W-:Y:S01]  /*0b70*/  FFMA R62, R37.reuse, R41, R62 ;  /* 0x00000029253e7223 */ /* 0x040fe2000000003e */
[----:B------:R-:W-:Y:S01]  /*0b80*/  LDS.128 R8, [R103+0x400] ;  /* 0x0004000067087984 */ /* 0x000fe20000000c00 */
[----:B------:R-:W-:Y:S01]  /*0b90*/  FFMA R64, R37, R43, R64 ;  /* 0x0000002b25407223 */ /* 0x000fe20000000040 */
[----:B------:R-:W-:Y:S01]  /*0ba0*/  FFMA R59, R38, R42, R59 ;  /* 0x0000002a263b7223 */ /* 0x000fe2000000003b */
[C---:B------:R-:W-:Y:S01]  /*0bb0*/  FFMA R40, R39.reuse, R40, R70 ;  /* 0x0000002827287223 */ /* 0x040fe20000000046 */
[----:B------:R-:W1:Y:S01]  /*0bc0*/  LDS.128 R20, [R101+0x4400] ;  /* 0x0044000065147984 */ /* 0x000e620000000c00 */
[C---:B------:R-:W-:Y:S01]  /*0bd0*/  FFMA R72, R39.reuse, R41, R72 ;  /* 0x0000002927487223 */ /* 0x040fe20000000048 */
[C---:B------:R-:W-:Y:S01]  /*0be0*/  FFMA R61, R39.reuse, R42, R61 ;  /* 0x0000002a273d7223 */ /* 0x040fe2000000003d */
[----:B------:R-:W-:Y:S01]  /*0bf0*/  FFMA R74, R39, R43, R74 ;  /* 0x0000002b274a7223 */ /* 0x000fe2000000004a */
[----:B------:R-:W2:Y:S01]  /*0c00*/  LDS.128 R24, [R103+0x410] ;  /* 0x0004100067187984 */ /* 0x000ea20000000c00 */
[-C--:B---3--:R-:W-:Y:S01]  /*0c10*/  FFMA R75, R44, R48.reuse, R75 ;  /* 0x000000302c4b7223 */ /* 0x088fe2000000004b */
[-C--:B------:R-:W-:Y:S01]  /*0c20*/  FFMA R82, R45, R48.reuse, R82 ;  /* 0x000000302d527223 */ /* 0x080fe20000000052 */
[-C--:B------:R-:W-:Y:S01]  /*0c30*/  FFMA R69, R46, R48.reuse, R69 ;  /* 0x000000302e457223 */ /* 0x080fe20000000045 */
[-C--:B------:R-:W-:Y:S01]  /*0c40*/  FFMA R78, R47, R48.reuse, R78 ;  /* 0x000000302f4e7223 */ /* 0x080fe2000000004e */
[-C--:B----4-:R-:W-:Y:S01]  /*0c50*/  FFMA R71, R52, R48.reuse, R71 ;  /* 0x0000003034477223 */ /* 0x090fe20000000047 */
[-C--:B------:R-:W-:Y:S01]  /*0c60*/  FFMA R80, R53, R48.reuse, R80 ;  /* 0x0000003035507223 */ /* 0x080fe20000000050 */
[-C--:B------:R-:W-:Y:S01]  /*0c70*/  FFMA R73, R54, R48.reuse, R73 ;  /* 0x0000003036497223 */ /* 0x080fe20000000049 */
[----:B------:R-:W-:Y:S01]  /*0c80*/  FFMA R32, R55, R48, R32 ;  /* 0x0000003037207223 */ /* 0x000fe20000000020 */
[-C--:B------:R-:W-:Y:S01]  /*0c90*/  FFMA R37, R52, R51.reuse, R15 ;  /* 0x0000003334257223 */ /* 0x080fe2000000000f */
[-C--:B------:R-:W-:Y:S01]  /*0ca0*/  FFMA R42, R53, R51.reuse, R14 ;  /* 0x00000033352a7223 */ /* 0x080fe2000000000e */
[-C--:B------:R-:W-:Y:S01]  /*0cb0*/  FFMA R39, R54, R51.reuse, R13 ;  /* 0x0000003336277223 */ /* 0x080fe2000000000d */
[----:B------:R-:W-:Y:S01]  /*0cc0*/  FFMA R48, R55, R51, R12 ;  /* 0x0000003337307223 */ /* 0x000fe2000000000c */
[-C--:B------:R-:W-:Y:S01]  /*0cd0*/  FFMA R56, R36, R41.reuse, R56 ;  /* 0x0000002924387223 */ /* 0x080fe20000000038 */
[----:B------:R-:W3:Y:S01]  /*0ce0*/  LDS.128 R12, [R101+0x4410] ;  /* 0x00441000650c7984 */ /* 0x000ee20000000c00 */
[----:B------:R-:W-:Y:S01]  /*0cf0*/  FFMA R66, R38, R41, R66 ;  /* 0x0000002926427223 */ /* 0x000fe20000000042 */
[-C--:B------:R-:W-:Y:S01]  /*0d00*/  FFMA R36, R36, R43.reuse, R58 ;  /* 0x0000002b24247223 */ /* 0x080fe2000000003a */
[----:B------:R-:W-:Y:S01]  /*0d10*/  FFMA R38, R38, R43, R68 ;  /* 0x0000002b26267223 */ /* 0x000fe20000000044 */
[C---:B------:R-:W-:Y:S01]  /*0d20*/  FFMA R84, R45.reuse, R49, R84 ;  /* 0x000000312d547223 */ /* 0x040fe20000000054 */
        /* <DEDUP_REMOVED lines=8> */
[C---:B------:R-:W-:Y:S01]  /*0db0*/  FFMA R18, R45.reuse, R51, R18 ;  /* 0x000000332d127223 */ /* 0x040fe20000000012 */
[C---:B0-----:R-:W-:Y:S01]  /*0dc0*/  FFMA R90, R45.reuse, R4, R90 ;  /* 0x000000042d5a7223 */ /* 0x041fe2000000005a */
[C---:B------:R-:W-:Y:S01]  /*0dd0*/  FFMA R110, R45.reuse, R5, R110 ;  /* 0x000000052d6e7223 */ /* 0x040fe2000000006e */
[C---:B------:R-:W-:Y:S01]  /*0de0*/  FFMA R105, R45.reuse, R6, R105 ;  /* 0x000000062d697223 */ /* 0x040fe20000000069 */
[----:B------:R-:W-:Y:S01]  /*0df0*/  FFMA R2, R45, R7, R2 ;  /* 0x000000072d027223 */ /* 0x000fe20000000002 */
[-C--:B------:R-:W-:Y:S01]  /*0e00*/  FFMA R83, R44, R49.reuse, R83 ;  /* 0x000000312c537223 */ /* 0x080fe20000000053 */
[-C--:B------:R-:W-:Y:S01]  /*0e10*/  FFMA R77, R46, R49.reuse, R77 ;  /* 0x000000312e4d7223 */ /* 0x080fe2000000004d */
[C---:B------:R-:W-:Y:S01]  /*0e20*/  FFMA R86, R47.reuse, R49, R86 ;  /* 0x000000312f567223 */ /* 0x040fe20000000056 */
[-C--:B------:R-:W-:Y:S01]  /*0e30*/  FFMA R19, R44, R51.reuse, R19 ;  /* 0x000000332c137223 */ /* 0x080fe20000000013 */
[-C--:B------:R-:W-:Y:S01]  /*0e40*/  FFMA R17, R46, R51.reuse, R17 ;  /* 0x000000332e117223 */ /* 0x080fe20000000011 */
[C---:B------:R-:W-:Y:S01]  /*0e50*/  FFMA R16, R47.reuse, R51, R16 ;  /* 0x000000332f107223 */ /* 0x040fe20000000010 */
        /* <DEDUP_REMOVED lines=10> */
[-C--:B-1----:R-:W-:Y:S01]  /*0f00*/  FFMA R75, R8, R20.reuse, R75 ;  /* 0x00000014084b7223 */ /* 0x082fe2000000004b */
[-C--:B------:R-:W-:Y:S01]  /*0f10*/  FFMA R82, R9, R20.reuse, R82 ;  /* 0x0000001409527223 */ /* 0x080fe20000000052 */
[-C--:B------:R-:W-:Y:S01]  /*0f20*/  FFMA R69, R10, R20.reuse, R69 ;  /* 0x000000140a457223 */ /* 0x080fe20000000045 */
[-C--:B------:R-:W-:Y:S01]  /*0f30*/  FFMA R78, R11, R20.reuse, R78 ;  /* 0x000000140b4e7223 */ /* 0x080fe2000000004e */
[-C--:B--2---:R-:W-:Y:S01]  /*0f40*/  FFMA R71, R24, R20.reuse, R71 ;  /* 0x0000001418477223 */ /* 0x084fe20000000047 */
[-C--:B------:R-:W-:Y:S01]  /*0f50*/  FFMA R80, R25, R20.reuse, R80 ;  /* 0x0000001419507223 */ /* 0x080fe20000000050 */
[----:B------:R-:W-:Y:S01]  /*0f60*/  FFMA R73, R26, R20, R73 ;  /* 0x000000141a497223 */ /* 0x000fe20000000049 */
[-C--:B------:R-:W-:Y:S01]  /*0f70*/  FFMA R44, R44, R7.reuse, R28 ;  /* 0x000000072c2c7223 */ /* 0x080fe2000000001c */
[----:B------:R-:W-:Y:S01]  /*0f80*/  FFMA R46, R46, R7, R30 ;  /* 0x000000072e2e7223 */ /* 0x000fe2000000001e */
[C---:B------:R-:W-:Y:S01]  /*0f90*/  FFMA R47, R52.reuse, R4, R31 ;  /* 0x00000004342f7223 */ /* 0x040fe2000000001f */
[C---:B------:R-:W-:Y:S01]  /*0fa0*/  FFMA R56, R52.reuse, R5, R56 ;  /* 0x0000000534387223 */ /* 0x040fe20000000038 */
[C---:B------:R-:W-:Y:S01]  /*0fb0*/  FFMA R111, R52.reuse, R6, R111 ;  /* 0x00000006346f7223 */ /* 0x040fe2000000006f */
        /* <DEDUP_REMOVED lines=13> */
[----:B------:R-:W-:Y:S01]  /*1090*/  FFMA R20, R27, R20, R32 ;  /* 0x000000141b147223 */ /* 0x000fe20000000020 */
[----:B------:R-:W-:Y:S01]  /*10a0*/  LDS.128 R4, [R103+0x600] ;  /* 0x0006000067047984 */ /* 0x000fe20000000c00 */
[-C--:B------:R-:W-:Y:S01]  /*10b0*/  FFMA R83, R8, R21.reuse, R83 ;  /* 0x0000001508537223 */ /* 0x080fe20000000053 */
[-C--:B------:R-:W-:Y:S01]  /*10c0*/  FFMA R84, R9, R21.reuse, R84 ;  /* 0x0000001509547223 */ /* 0x080fe20000000054 */
[-C--:B------:R-:W-:Y:S01]  /*10d0*/  FFMA R77, R10, R21.reuse, R77 ;  /* 0x000000150a4d7223 */ /* 0x080fe2000000004d */
[----:B------:R-:W0:Y:S01]  /*10e0*/  LDS.128 R28, [R101+0x4600] ;  /* 0x00460000651c7984 */ /* 0x000e220000000c00 */
[----:B------:R-:W-:Y:S01]  /*10f0*/  FFMA R86, R11, R21, R86 ;  /* 0x000000150b567223 */ /* 0x000fe20000000056 */
[-C--:B------:R-:W-:Y:S01]  /*1100*/  FFMA R87, R8, R22.reuse, R87 ;  /* 0x0000001608577223 */ /* 0x080fe20000000057 */
[-C--:B------:R-:W-:Y:S01]  /*1110*/  FFMA R94, R9, R22.reuse, R94 ;  /* 0x00000016095e7223 */ /* 0x080fe2000000005e */
[----:B------:R-:W1:Y:S01]  /*1120*/  LDS.128 R32, [R103+0x610] ;  /* 0x0006100067207984 */ /* 0x000e620000000c00 */
[-C--:B------:R-:W-:Y:S01]  /*1130*/  FFMA R85, R10, R22.reuse, R85 ;  /* 0x000000160a557223 */ /* 0x080fe20000000055 */
[----:B------:R-:W-:Y:S01]  /*1140*/  FFMA R92, R11, R22, R92 ;  /* 0x000000160b5c7223 */ /* 0x000fe2000000005c */
[-C--:B------:R-:W-:Y:S01]  /*1150*/  FFMA R19, R8, R23.reuse, R19 ;  /* 0x0000001708137223 */ /* 0x080fe20000000013 */
[-C--:B------:R-:W-:Y:S01]  /*1160*/  FFMA R18, R9, R23.reuse, R18 ;  /* 0x0000001709127223 */ /* 0x080fe20000000012 */
[-C--:B------:R-:W-:Y:S01]  /*1170*/  FFMA R17, R10, R23.reuse, R17 ;  /* 0x000000170a117223 */ /* 0x080fe20000000011 */
[----:B------:R-:W-:Y:S01]  /*1180*/  FFMA R16, R11, R23, R16 ;  /* 0x000000170b107223 */ /* 0x000fe20000000010 */
[C---:B---3--:R-:W-:Y:S01]  /*1190*/  FFMA R41, R8.reuse, R12, R41 ;  /* 0x0000000c08297223 */ /* 0x048fe20000000029 */
        /* <DEDUP_REMOVED lines=15> */
[-C--:B------:R-:W-:Y:S01]  /*1290*/  FFMA R79, R52, R49.reuse, R79 ;  /* 0x00000031344f7223 */ /* 0x080fe2000000004f */
[----:B------:R-:W2:Y:S01]  /*12a0*/  LDS.128 R8, [R101+0x4610] ;  /* 0x0046100065087984 */ /* 0x000ea20000000c00 */
        /* <DEDUP_REMOVED lines=8> */
[-C--:B------:R-:W-:Y:S01]  /*1330*/  FFMA R96, R25, R22.reuse, R96 ;  /* 0x0000001619607223 */ /* 0x080fe20000000060 */
[-C--:B------:R-:W-:Y:S01]  /*1340*/  FFMA R91, R26, R22.reuse, R91 ;  /* 0x000000161a5b7223 */ /* 0x080fe2000000005b */
[----:B------:R-:W-:Y:S01]  /*1350*/  FFMA R100, R27, R22, R100 ;  /* 0x000000161b647223 */ /* 0x000fe20000000064 */
[-C--:B0-----:R-:W-:Y:S01]  /*1360*/  FFMA R75, R4, R28.reuse, R75 ;  /* 0x0000001c044b7223 */ /* 0x081fe2000000004b */
[-C--:B------:R-:W-:Y:S01]  /*1370*/  FFMA R82, R5, R28.reuse, R82 ;  /* 0x0000001c05527223 */ /* 0x080fe20000000052 */
[-C--:B------:R-:W-:Y:S01]  /*1380*/  FFMA R69, R6, R28.reuse, R69 ;  /* 0x0000001c06457223 */ /* 0x080fe20000000045 */
[-C--:B------:R-:W-:Y:S01]  /*1390*/  FFMA R78, R7, R28.reuse, R78 ;  /* 0x0000001c074e7223 */ /* 0x080fe2000000004e */
[-C--:B-1----:R-:W-:Y:S01]  /*13a0*/  FFMA R71, R32, R28.reuse, R71 ;  /* 0x0000001c20477223 */ /* 0x082fe20000000047 */
[-C--:B------:R-:W-:Y:S01]  /*13b0*/  FFMA R80, R33, R28.reuse, R80 ;  /* 0x0000001c21507223 */ /* 0x080fe20000000050 */
[----:B------:R-:W-:Y:S01]  /*13c0*/  FFMA R73, R34, R28, R73 ;  /* 0x0000001c22497223 */ /* 0x000fe20000000049 */
[-C--:B------:R-:W-:Y:S01]  /*13d0*/  FFMA R37, R24, R23.reuse, R37 ;  /* 0x0000001718257223 */ /* 0x080fe20000000025 */
[-C--:B------:R-:W-:Y:S01]  /*13e0*/  FFMA R42, R25, R23.reuse, R42 ;  /* 0x00000017192a7223 */ /* 0x080fe2000000002a */
        /* <DEDUP_REMOVED lines=606> */
[C---:B------:R-:W-:Y:S01]  /*39d0*/  FFMA R48, R35.reuse, R31, R48 ;  /* 0x0000001f23307223 */ /* 0x040fe20000000030 */
        /* <DEDUP_REMOVED lines=26> */
[CC--:B------:R-:W-:Y:S01]  /*3b80*/  FFMA R59, R34.reuse, R14.reuse, R59 ;  /* 0x0000000e223b7223 */ /* 0x0c0fe2000000003b */
[----:B------:R-:W-:Y:S01]  /*3b90*/  FFMA R38, R34, R15, R38 ;  /* 0x0000000f22267223 */ /* 0x000fe20000000026 */
[C---:B------:R-:W-:Y:S01]  /*3ba0*/  FFMA R72, R35.reuse, R13, R72 ;  /* 0x0000000d23487223 */ /* 0x040fe20000000048 */
[C---:B------:R-:W-:Y:S01]  /*3bb0*/  FFMA R61, R35.reuse, R14, R61 ;  /* 0x0000000e233d7223 */ /* 0x040fe2000000003d */
[----:B------:R-:W-:Y:S01]  /*3bc0*/  FFMA R74, R35, R15, R74 ;  /* 0x0000000f234a7223 */ /* 0x000fe2000000004a */
        /* <DEDUP_REMOVED lines=17> */
[----:B------:R-:W-:Y:S01]  /*3ce0*/  LDS.128 R12, [R103+0x1a00] ;  /* 0x001a0000670c7984 */ /* 0x000fe20000000c00 */
[C---:B--2---:R-:W-:Y:S01]  /*3cf0*/  FFMA R21, R4.reuse, R8, R41 ;  /* 0x0000000804157223 */ /* 0x044fe20000000029 */
[C---:B------:R-:W-:Y:S01]  /*3d00*/  FFMA R50, R4.reuse, R9, R50 ;  /* 0x0000000904327223 */ /* 0x040fe20000000032 */
[C---:B------:R-:W-:Y:S01]  /*3d10*/  FFMA R23, R4.reuse, R10, R43 ;  /* 0x0000000a04177223 */ /* 0x040fe2000000002b */
[----:B------:R-:W0:Y:S01]  /*3d20*/  LDS.128 R28, [R101+0x5a00] ;  /* 0x005a0000651c7984 */ /* 0x000e220000000c00 */
[----:B------:R-:W-:Y:S01]  /*3d30*/  FFMA R44, R4, R11, R44 ;  /* 0x0000000b042c7223 */ /* 0x000fe2000000002c */
[C---:B------:R-:W-:Y:S01]  /*3d40*/  FFMA R90, R5.reuse, R8, R90 ;  /* 0x00000008055a7223 */ /* 0x040fe2000000005a */
[C---:B------:R-:W-:Y:S01]  /*3d50*/  FFMA R110, R5.reuse, R9, R110 ;  /* 0x00000009056e7223 */ /* 0x040fe2000000006e */
[----:B------:R-:W1:Y:S01]  /*3d60*/  LDS.128 R32, [R103+0x1a10] ;  /* 0x001a100067207984 */ /* 0x000e620000000c00 */
        /* <DEDUP_REMOVED lines=11> */
[----:B------:R-:W2:Y:S01]  /*3e20*/  LDS.128 R4, [R101+0x5a10] ;  /* 0x005a100065047984 */ /* 0x000ea20000000c00 */
        /* <DEDUP_REMOVED lines=54> */
[-C--:B---3--:R-:W-:Y:S01]  /*4190*/  FFMA R75, R24, R40.reuse, R75 ;  /* 0x00000028184b7223 */ /* 0x088fe2000000004b */
[----:B------:R-:W0:Y:S01]  /*41a0*/  LDS.128 R12, [R101+0x5c10] ;  /* 0x005c1000650c7984 */ /* 0x000e220000000c00 */
[-C--:B------:R-:W-:Y:S01]  /*41b0*/  FFMA R82, R25, R40.reuse, R82 ;  /* 0x0000002819527223 */ /* 0x080fe20000000052 */
[-C--:B------:R-:W-:Y:S01]  /*41c0*/  FFMA R69, R26, R40.reuse, R69 ;  /* 0x000000281a457223 */ /* 0x080fe20000000045 */
[-C--:B------:R-:W-:Y:S01]  /*41d0*/  FFMA R78, R27, R40.reuse, R78 ;  /* 0x000000281b4e7223 */ /* 0x080fe2000000004e */
[-C--:B----4-:R-:W-:Y:S01]  /*41e0*/  FFMA R71, R8, R40.reuse, R71 ;  /* 0x0000002808477223 */ /* 0x090fe20000000047 */
        /* <DEDUP_REMOVED lines=35> */
[----:B------:R-:W-:Y:S01]  /*4420*/  LDS.128 R20, [R103+0x1e00] ;  /* 0x001e000067147984 */ /* 0x000fe20000000c00 */
[-C--:B------:R-:W-:Y:S01]  /*4430*/  FFMA R86, R27, R41.reuse, R86 ;  /* 0x000000291b567223 */ /* 0x080fe20000000056 */
[-C--:B------:R-:W-:Y:S01]  /*4440*/  FFMA R79, R8, R41.reuse, R79 ;  /* 0x00000029084f7223 */ /* 0x080fe2000000004f */
[-C--:B------:R-:W-:Y:S01]  /*4450*/  FFMA R88, R9, R41.reuse, R88 ;  /* 0x0000002909587223 */ /* 0x080fe20000000058 */
[----:B------:R-:W1:Y:S01]  /*4460*/  LDS.128 R4, [R101+0x5e00] ;  /* 0x005e000065047984 */ /* 0x000e620000000c00 */
[-C--:B------:R-:W-:Y:S01]  /*4470*/  FFMA R81, R10, R41.reuse, R81 ;  /* 0x000000290a517223 */ /* 0x080fe20000000051 */
[----:B------:R-:W-:Y:S01]  /*4480*/  FFMA R98, R11, R41, R98 ;  /* 0x000000290b627223 */ /* 0x000fe20000000062 */
[-C--:B------:R-:W-:Y:S01]  /*4490*/  FFMA R87, R24, R42.reuse, R87 ;  /* 0x0000002a18577223 */ /* 0x080fe20000000057 */
[----:B------:R-:W2:Y:S01]  /*44a0*/  LDS.128 R32, [R101+0x5e10] ;  /* 0x005e100065207984 */ /* 0x000ea20000000c00 */
        /* <DEDUP_REMOVED lines=15> */
[C---:B0-----:R-:W-:Y:S01]  /*45a0*/  FFMA R49, R24.reuse, R12, R49 ;  /* 0x0000000c18317223 */ /* 0x041fe20000000031 */
        /* <DEDUP_REMOVED lines=31> */
[-C--:B-1----:R-:W-:Y:S01]  /*47a0*/  FFMA R75, R20, R4.reuse, R75 ;  /* 0x00000004144b7223 */ /* 0x082fe2000000004b */
        /* <DEDUP_REMOVED lines=63> */
[----:B------:R-:W-:Y:S06]  /*4ba0*/  BAR.SYNC 0x0 ;  /* 0x0000000000007b1d */ /* 0x000fec0000000000 */
[----:B------:R-:W-:Y:S01]  /*4bb0*/  @!P0 CALL.REL.NOINC `(.L_x_0) ;  /* 0x0000001000008944 */ /* 0x000fe20003c00000 */
[----:B------:R-:W-:Y:S05]  /*4bc0*/  BRA `(.L_x_1) ;  /* 0xffffb9e000007947 */ /* 0x000fea000383ffff */
.L_x_0:
[----:B------:R-:W-:Y:S02]  /*4bd0*/  SHF.L.U32 R95, R67, 0x5, RZ ;  /* 0x00000005435f7819 */ /* 0x000fe400000006ff */
[----:B------:R-:W-:-:S02]  /*4be0*/  SHF.L.U32 R93, R76, 0x5, RZ ;  /* 0x000000054c5d7819 */ /* 0x000fc400000006ff */
[----:B------:R-:W-:Y:S01]  /*4bf0*/  LEA R65, R65, R67, 0x4 ;  /* 0x0000004341417211 */ /* 0x000fe200078e20ff */
[----:B------:R-:W-:Y:S01]  /*4c00*/  LDS.128 R28, [R95+0x2000] ;  /* 0x002000005f1c7984 */ /* 0x000fe20000000c00 */
[----:B------:R-:W-:Y:S02]  /*4c10*/  LEA R76, R63, R76, 0x4 ;  /* 0x0000004c3f4c7211 */ /* 0x000fe400078e20ff */
[----:B------:R-:W-:Y:S01]  /*4c20*/  SHF.L.U32 R63, R65, 0x3, RZ ;  /* 0x00000003413f7819 */ /* 0x000fe200000006ff */
[----:B------:R-:W0:Y:S03]  /*4c30*/  LDS.128 R32, [R93+0x6000] ;  /* 0x006000005d207984 */ /* 0x000e260000000c00 */
[----:B------:R-:W-:Y:S01]  /*4c40*/  LEA R63, R63, R76, 0x8 ;  /* 0x0000004c3f3f7211 */ /* 0x000fe200078e40ff */
        /* <DEDUP_REMOVED lines=23> */
[C---:B------:R-:W-:Y:S01]  /*4dc0*/  FFMA R67, R39.reuse, R34, R100 ;  /* 0x0000002227437223 */ /* 0x040fe20000000064 */
        /* <DEDUP_REMOVED lines=8> */
[CC--:B------:R-:W-:Y:S01]  /*4e50*/  FFMA R106, R28.reuse, R35.reuse, R19 ;  /* 0x000000231c6a7223 */ /* 0x0c0fe20000000013 */
[----:B------:R-:W0:Y:S01]  /*4e60*/  LDS.128 R4, [R95+0x2210] ;  /* 0x002210005f047984 */ /* 0x000e220000000c00 */
[CC--:B------:R-:W-:Y:S01]  /*4e70*/  FFMA R87, R28.reuse, R34.reuse, R87 ;  /* 0x000000221c577223 */ /* 0x0c0fe20000000057 */
[C---:B------:R-:W-:Y:S01]  /*4e80*/  FFMA R77, R29.reuse, R34, R94 ;  /* 0x000000221d4d7223 */ /* 0x040fe2000000005e */
[C---:B------:R-:W-:Y:S01]  /*4e90*/  FFMA R18, R29.reuse, R35, R18 ;  /* 0x000000231d127223 */ /* 0x040fe20000000012 */
[C---:B------:R-:W-:Y:S01]  /*4ea0*/  FFMA R11, R28.reuse, R40, R11 ;  /* 0x000000281c0b7223 */ /* 0x040fe2000000000b */
[C---:B------:R-:W-:Y:S01]  /*4eb0*/  FFMA R10, R28.reuse, R41, R10 ;  /* 0x000000291c0a7223 */ /* 0x040fe2000000000a */
[CC--:B------:R-:W-:Y:S01]  /*4ec0*/  FFMA R9, R28.reuse, R42.reuse, R9 ;  /* 0x0000002a1c097223 */ /* 0x0c0fe20000000009 */
[-C--:B------:R-:W-:Y:S01]  /*4ed0*/  FFMA R8, R28, R43.reuse, R8 ;  /* 0x0000002b1c087223 */ /* 0x080fe20000000008 */
[----:B------:R-:W-:Y:S01]  /*4ee0*/  FFMA R2, R29, R43, R2 ;  /* 0x0000002b1d027223 */ /* 0x000fe20000000002 */
[C---:B------:R-:W-:Y:S01]  /*4ef0*/  FFMA R19, R30.reuse, R42, R3 ;  /* 0x0000002a1e137223 */ /* 0x040fe20000000003 */
[-C--:B------:R-:W-:Y:S01]  /*4f00*/  FFMA R85, R30, R34.reuse, R85 ;  /* 0x000000221e557223 */ /* 0x080fe20000000055 */
[-C--:B------:R-:W-:Y:S01]  /*4f10*/  FFMA R89, R36, R34.reuse, R89 ;  /* 0x0000002224597223 */ /* 0x080fe20000000059 */
[----:B------:R-:W-:Y:S01]  /*4f20*/  FFMA R91, R38, R34, R91 ;  /* 0x00000022265b7223 */ /* 0x000fe2000000005b */
[C---:B------:R-:W-:Y:S01]  /*4f30*/  FFMA R34, R31.reuse, R35, R16 ;  /* 0x000000231f227223 */ /* 0x040fe20000000010 */
[C---:B------:R-:W-:Y:S01]  /*4f40*/  FFMA R3, R31.reuse, R40, R22 ;  /* 0x000000281f037223 */ /* 0x040fe20000000016 */
[C---:B------:R-:W-:Y:S01]  /*4f50*/  FFMA R24, R31.reuse, R41, R24 ;  /* 0x000000291f187223 */ /* 0x040fe20000000018 */
[C---:B------:R-:W-:Y:S01]  /*4f60*/  FFMA R21, R31.reuse, R42, R21 ;  /* 0x0000002a1f157223 */ /* 0x040fe20000000015 */
[----:B------:R-:W-:Y:S01]  /*4f70*/  FFMA R26, R31, R43, R26 ;  /* 0x0000002b1f1a7223 */ /* 0x000fe2000000001a */
[C---:B------:R-:W-:Y:S01]  /*4f80*/  FFMA R94, R37.reuse, R35, R14 ;  /* 0x00000023255e7223 */ /* 0x040fe2000000000e */
[C---:B------:R-:W-:Y:S01]  /*4f90*/  FFMA R0, R30.reuse, R41, R0 ;  /* 0x000000291e007223 */ /* 0x040fe20000000000 */
[----:B------:R-:W-:Y:S01]  /*4fa0*/  FFMA R20, R30, R43, R20 ;  /* 0x0000002b1e147223 */ /* 0x000fe20000000014 */
[CC--:B------:R-:W-:Y:S01]  /*4fb0*/  FFMA R23, R36.reuse, R40.reuse, R23 ;  /* 0x0000002824177223 */ /* 0x0c0fe20000000017 */
[-C--:B------:R-:W-:Y:S01]  /*4fc0*/  FFMA R56, R36, R41.reuse, R56 ;  /* 0x0000002924387223 */ /* 0x080fe20000000038 */
[C---:B------:R-:W-:Y:S01]  /*4fd0*/  FFMA R29, R37.reuse, R40, R60 ;  /* 0x00000028251d7223 */ /* 0x040fe2000000003c */
        /* <DEDUP_REMOVED lines=9> */
[C---:B---3--:R-:W-:Y:S01]  /*5070*/  FFMA R75, R44.reuse, R48, R75 ;  /* 0x000000302c4b7223 */ /* 0x048fe2000000004b */
[C---:B------:R-:W-:Y:S01]  /*5080*/  FFMA R90, R44.reuse, R49, R90 ;  /* 0x000000312c5a7223 */ /* 0x040fe2000000005a */
[C---:B------:R-:W-:Y:S01]  /*5090*/  FFMA R87, R44.reuse, R50, R87 ;  /* 0x000000322c577223 */ /* 0x040fe20000000057 */
[C---:B------:R-:W-:Y:S01]  /*50a0*/  FFMA R106, R44.reuse, R51, R106 ;  /* 0x000000332c6a7223 */ /* 0x040fe2000000006a */
[C---:B----4-:R-:W-:Y:S01]  /*50b0*/  FFMA R35, R44.reuse, R52, R11 ;  /* 0x000000342c237223 */ /* 0x050fe2000000000b */
[C---:B------:R-:W-:Y:S01]  /*50c0*/  FFMA R28, R44.reuse, R53, R10 ;  /* 0x000000352c1c7223 */ /* 0x040fe2000000000a */
        /* <DEDUP_REMOVED lines=8> */
[-C--:B------:R-:W-:Y:S01]  /*5150*/  FFMA R2, R45, R55.reuse, R2 ;  /* 0x000000372d027223 */ /* 0x080fe20000000002 */
[----:B------:R-:W-:Y:S01]  /*5160*/  FFMA R44, R44, R55, R8 ;  /* 0x000000372c2c7223 */ /* 0x000fe20000000008 */
[C---:B------:R-:W-:Y:S01]  /*5170*/  FFMA R45, R46.reuse, R52, R17 ;  /* 0x000000342e2d7223 */ /* 0x040fe20000000011 */
[----:B------:R-:W-:Y:S01]  /*5180*/  FFMA R79, R46, R54, R19 ;  /* 0x000000362e4f7223 */ /* 0x000fe20000000013 */
[----:B------:R-:W-:Y:S01]  /*5190*/  LDS.128 R8, [R95+0x2400] ;  /* 0x002400005f087984 */ /* 0x000fe20000000c00 */
[CC--:B------:R-:W-:Y:S01]  /*51a0*/  FFMA R25, R36.reuse, R42.reuse, R25 ;  /* 0x0000002a24197223 */ /* 0x0c0fe20000000019 */
[-C--:B------:R-:W-:Y:S01]  /*51b0*/  FFMA R36, R36, R43.reuse, R58 ;  /* 0x0000002b24247223 */ /* 0x080fe2000000003a */
[C---:B------:R-:W-:Y:S01]  /*51c0*/  FFMA R59, R38.reuse, R42, R59 ;  /* 0x0000002a263b7223 */ /* 0x040fe2000000003b */
[----:B------:R-:W-:Y:S01]  /*51d0*/  LDS.128 R12, [R93+0x6400] ;  /* 0x006400005d0c7984 */ /* 0x000fe20000000c00 */
[----:B------:R-:W-:Y:S01]  /*51e0*/  FFMA R38, R38, R43, R68 ;  /* 0x0000002b26267223 */ /* 0x000fe20000000044 */
[C---:B------:R-:W-:Y:S01]  /*51f0*/  FFMA R58, R46.reuse, R53, R0 ;  /* 0x000000352e3a7223 */ /* 0x040fe20000000000 */
[C---:B------:R-:W-:Y:S01]  /*5200*/  FFMA R69, R46.reuse, R48, R69 ;  /* 0x000000302e457223 */ /* 0x040fe20000000045 */
[----:B------:R-:W1:Y:S01]  /*5210*/  LDS.128 R16, [R93+0x6410] ;  /* 0x006410005d107984 */ /* 0x000e620000000c00 */
        /* <DEDUP_REMOVED lines=12> */
[C---:B0-----:R-:W-:Y:S01]  /*52e0*/  FFMA R47, R4.reuse, R52, R23 ;  /* 0x00000034042f7223 */ /* 0x041fe20000000017 */
[C---:B------:R-:W-:Y:S01]  /*52f0*/  FFMA R71, R4.reuse, R48, R71 ;  /* 0x0000003004477223 */ /* 0x040fe20000000047 */
[----:B------:R-:W0:Y:S01]  /*5300*/  LDS.128 R20, [R95+0x2410] ;  /* 0x002410005f147984 */ /* 0x000e220000000c00 */
[CC--:B------:R-:W-:Y:S01]  /*5310*/  FFMA R76, R4.reuse, R49.reuse, R76 ;  /* 0x00000031044c7223 */ /* 0x0c0fe2000000004c */
        /* <DEDUP_REMOVED lines=29> */
[C---:B-1----:R-:W-:Y:S01]  /*54f0*/  FFMA R48, R8.reuse, R17, R28 ;  /* 0x0000001108307223 */ /* 0x042fe2000000001c */
[C---:B------:R-:W-:Y:S01]  /*5500*/  FFMA R50, R9.reuse, R15, R30 ;  /* 0x0000000f09327223 */ /* 0x040fe2000000001e */
[C---:B------:R-:W-:Y:S01]  /*5510*/  FFMA R75, R8.reuse, R12, R75 ;  /* 0x0000000c084b7223 */ /* 0x040fe2000000004b */
[C---:B------:R-:W-:Y:S01]  /*5520*/  FFMA R90, R8.reuse, R13, R90 ;  /* 0x0000000d085a7223 */ /* 0x040fe2000000005a */
        /* <DEDUP_REMOVED lines=20> */
[----:B------:R-:W-:Y:S01]  /*5670*/  LDS.128 R4, [R95+0x2600] ;  /* 0x002600005f047984 */ /* 0x000fe20000000c00 */
[C---:B------:R-:W-:Y:S01]  /*5680*/  FFMA R78, R11.reuse, R12, R78 ;  /* 0x0000000c0b4e7223 */ /* 0x040fe2000000004e */
[C---:B------:R-:W-:Y:S01]  /*5690*/  FFMA R86, R11.reuse, R13, R86 ;  /* 0x0000000d0b567223 */ /* 0x040fe20000000056 */
[C---:B------:R-:W-:Y:S01]  /*56a0*/  FFMA R33, R11.reuse, R14, R33 ;  /* 0x0000000e0b217223 */ /* 0x040fe20000000021 */
[----:B------:R-:W1:Y:S01]  /*56b0*/  LDS.128 R24, [R93+0x6600] ;  /* 0x006600005d187984 */ /* 0x000e620000000c00 */
[C---:B------:R-:W-:Y:S01]  /*56c0*/  FFMA R34, R11.reuse, R15, R34 ;  /* 0x0000000f0b227223 */ /* 0x040fe20000000022 */
[C---:B------:R-:W-:Y:S01]  /*56d0*/  FFMA R3, R11.reuse, R16, R3 ;  /* 0x000000100b037223 */ /* 0x040fe20000000003 */
[C---:B------:R-:W-:Y:S01]  /*56e0*/  FFMA R0, R11.reuse, R17, R0 ;  /* 0x000000110b007223 */ /* 0x040fe20000000000 */
[----:B------:R-:W2:Y:S01]  /*56f0*/  LDS.128 R28, [R93+0x6610] ;  /* 0x006610005d1c7984 */ /* 0x000ea20000000c00 */
[C---:B------:R-:W-:Y:S01]  /*5700*/  FFMA R43, R11.reuse, R18, R43 ;  /* 0x000000120b2b7223 */ /* 0x040fe2000000002b */
[----:B------:R-:W-:Y:S01]  /*5710*/  FFMA R42, R11, R19, R42 ;  /* 0x000000130b2a7223 */ /* 0x000fe2000000002a */
[C---:B0-----:R-:W-:Y:S01]  /*5720*/  FFMA R71, R20.reuse, R12, R71 ;  /* 0x0000000c14477223 */ /* 0x041fe20000000047 */
[----:B------:R-:W0:Y:S01]  /*5730*/  LDS.128 R8, [R95+0x2610] ;  /* 0x002610005f087984 */ /* 0x000e220000000c00 */
        /* <DEDUP_REMOVED lines=32> */
[C---:B-1----:R-:W-:Y:S01]  /*5940*/  FFMA R75, R4.reuse, R24, R75 ;  /* 0x00000018044b7223 */ /* 0x042fe2000000004b */
[C---:B------:R-:W-:Y:S01]  /*5950*/  FFMA R90, R4.reuse, R25, R90 ;  /* 0x00000019045a7223 */ /* 0x040fe2000000005a */
[C---:B------:R-:W-:Y:S01]  /*5960*/  FFMA R87, R4.reuse, R26, R87 ;  /* 0x0000001a04577223 */ /* 0x040fe20000000057 */
[----:B------:R-:W1:Y:S01]  /*5970*/  LDS.128 R16, [R93+0x6800] ;  /* 0x006800005d107984 */ /* 0x000e620000000c00 */
[C---:B------:R-:W-:Y:S01]  /*5980*/  FFMA R106, R4.reuse, R27, R106 ;  /* 0x0000001b046a7223 */ /* 0x040fe2000000006a */
[C---:B--2---:R-:W-:Y:S01]  /*5990*/  FFMA R35, R4.reuse, R28, R35 ;  /* 0x0000001c04237223 */ /* 0x044fe20000000023 */
[C---:B------:R-:W-:Y:S01]  /*59a0*/  FFMA R48, R4.reuse, R29, R48 ;  /* 0x0000001d04307223 */ /* 0x040fe20000000030 */
[----:B------:R-:W2:Y:S01]  /*59b0*/  LDS.128 R20, [R93+0x6810] ;  /* 0x006810005d147984 */ /* 0x000ea20000000c00 */
        /* <DEDUP_REMOVED lines=26> */
[C---:B0-----:R-:W-:Y:S01]  /*5b60*/  FFMA R71, R8.reuse, R24, R71 ;  /* 0x0000001808477223 */ /* 0x041fe20000000047 */
        /* <DEDUP_REMOVED lines=27> */
[----:B------:R-:W0:Y:S01]  /*5d20*/  LDS.128 R4, [R95+0x2810] ;  /* 0x002810005f047984 */ /* 0x000e220000000c00 */
        /* <DEDUP_REMOVED lines=76> */
[C---:B--2---:R-:W-:Y:S01]  /*61f0*/  FFMA R35, R8.reuse, R28, R35 ;  /* 0x0000001c08237223 */ /* 0x044fe20000000023 */
        /* <DEDUP_REMOVED lines=543> */
[----:B------:R-:W-:Y:S01]  /*83f0*/  LDS.128 R8, [R95+0x3c00] ;  /* 0x003c00005f087984 */ /* 0x000fe20000000c00 */
[C---:B------:R-:W-:Y:S01]  /*8400*/  FFMA R106, R12.reuse, R27, R106 ;  /* 0x0000001b0c6a7223 */ /* 0x040fe2000000006a */
[C---:B--2---:R-:W-:Y:S01]  /*8410*/  FFMA R35, R12.reuse, R28, R35 ;  /* 0x0000001c0c237223 */ /* 0x044fe20000000023 */
[C---:B------:R-:W-:Y:S01]  /*8420*/  FFMA R48, R12.reuse, R29, R48 ;  /* 0x0000001d0c307223 */ /* 0x040fe20000000030 */
[----:B------:R-:W1:Y:S01]  /*8430*/  LDS.128 R20, [R93+0x7c10] ;  /* 0x007c10005d147984 */ /* 0x000e620000000c00 */
        /* <DEDUP_REMOVED lines=24> */
[CC--:B------:R-:W-:Y:S01]  /*85c0*/  FFMA R43, R15.reuse, R30.reuse, R43 ;  /* 0x0000001e0f2b7223 */ /* 0x0c0fe2000000002b */
[----:B------:R-:W-:Y:S01]  /*85d0*/  FFMA R42, R15, R31, R42 ;  /* 0x0000001f0f2a7223 */ /* 0x000fe2000000002a */
[CC--:B0-----:R-:W-:Y:S01]  /*85e0*/  FFMA R56, R4.reuse, R29.reuse, R56 ;  /* 0x0000001d04387223 */ /* 0x0c1fe20000000038 */
[----:B------:R-:W0:Y:S01]  /*85f0*/  LDS.128 R12, [R95+0x3c10] ;  /* 0x003c10005f0c7984 */ /* 0x000e220000000c00 */
[-C--:B------:R-:W-:Y:S01]  /*8600*/  FFMA R81, R4, R30.reuse, R81 ;  /* 0x0000001e04517223 */ /* 0x080fe20000000051 */
[CC--:B------:R-:W-:Y:S01]  /*8610*/  FFMA R62, R5.reuse, R29.reuse, R62 ;  /* 0x0000001d053e7223 */ /* 0x0c0fe2000000003e */
[-C--:B------:R-:W-:Y:S01]  /*8620*/  FFMA R97, R5, R30.reuse, R97 ;  /* 0x0000001e05617223 */ /* 0x080fe20000000061 */
[CC--:B------:R-:W-:Y:S01]  /*8630*/  FFMA R66, R6.reuse, R29.reuse, R66 ;  /* 0x0000001d06427223 */ /* 0x0c0fe20000000042 */
[----:B------:R-:W-:Y:S01]  /*8640*/  FFMA R59, R6, R30, R59 ;  /* 0x0000001e063b7223 */ /* 0x000fe2000000003b */
[----:B------:R-:W-:Y:S01]  /*8650*/  FFMA R72, R7, R29, R72 ;  /* 0x0000001d07487223 */ /* 0x000fe20000000048 */
        /* <DEDUP_REMOVED lines=57> */
[C---:B------:R-:W-:Y:S01]  /*89f0*/  FFMA R43, R11.reuse, R22, R43 ;  /* 0x000000160b2b7223 */ /* 0x040fe2000000002b */
[----:B------:R-:W-:Y:S01]  /*8a00*/  FFMA R42, R11, R23, R42 ;  /* 0x000000170b2a7223 */ /* 0x000fe2000000002a */
[C---:B0-----:R-:W-:Y:S01]  /*8a10*/  FFMA R33, R12.reuse, R16, R71 ;  /* 0x000000100c217223 */ /* 0x041fe20000000047 */
[----:B------:R-:W0:Y:S01]  /*8a20*/  LDS.128 R8, [R95+0x3e10] ;  /* 0x003e10005f087984 */ /* 0x000e220000000c00 */
[CC--:B------:R-:W-:Y:S01]  /*8a30*/  FFMA R71, R12.reuse, R19.reuse, R92 ;  /* 0x000000130c477223 */ /* 0x0c0fe2000000005c */
[C---:B------:R-:W-:Y:S01]  /*8a40*/  FFMA R68, R13.reuse, R19, R94 ;  /* 0x000000130d447223 */ /* 0x040fe2000000005e */
[----:B------:R-:W-:Y:S01]  /*8a50*/  FFMA R101, R12, R18, R89 ;  /* 0x000000120c657223 */ /* 0x000fe20000000059 */
[----:B------:R-:W2:Y:S01]  /*8a60*/  LDS.128 R92, [R93+0x7e10] ;  /* 0x007e10005d5c7984 */ /* 0x000ea20000000c00 */
        /* <DEDUP_REMOVED lines=14> */
[----:B------:R-:W-:Y:S01]  /*8b50*/  MOV R57, 0x4 ;  /* 0x0000000400397802 */ /* 0x000fe20000000f00 */
[C---:B------:R-:W-:Y:S01]  /*8b60*/  FFMA R13, R14.reuse, R18, R91 ;  /* 0x000000120e0d7223 */ /* 0x040fe2000000005b */
[----:B------:R-:W-:Y:S01]  /*8b70*/  SHF.L.U32 R56, R63, 0x3, RZ ;  /* 0x000000033f387819 */ /* 0x000fe200000006ff */
        /* <DEDUP_REMOVED lines=10> */
[----:B------:R-:W-:Y:S01]  /*8c20*/  FFMA R49, R15, R20, R49 ;  /* 0x000000140f317223 */ /* 0x000fe20000000031 */
[----:B-1----:R-:W-:Y:S01]  /*8c30*/  FFMA R52, R5, R24, R51 ;  /* 0x0000001805347223 */ /* 0x002fe20000000033 */
[C---:B------:R-:W-:Y:S01]  /*8c40*/  FFMA R72, R15.reuse, R21, R72 ;  /* 0x000000150f487223 */ /* 0x040fe20000000048 */
[----:B------:R-:W-:Y:S01]  /*8c50*/  FFMA R51, R15, R22, R30 ;  /* 0x000000160f337223 */ /* 0x000fe2000000001e */
[----:B------:R-:W-:Y:S01]  /*8c60*/  IMAD.WIDE R56, R56, R57, c[0x0][0x170] ;  /* 0x00005c0038387625 */ /* 0x000fe200078e0239 */
[C---:B------:R-:W-:Y:S01]  /*8c70*/  FFMA R19, R4.reuse, R27, R53 ;  /* 0x0000001b04137223 */ /* 0x040fe20000000035 */
[C---:B------:R-:W-:Y:S01]  /*8c80*/  FFMA R18, R4.reuse, R26, R87 ;  /* 0x0000001a04127223 */ /* 0x040fe20000000057 */
[----:B------:R-:W-:Y:S01]  /*8c90*/  FFMA R17, R4, R25, R90 ;  /* 0x0000001904117223 */ /* 0x000fe2000000005a */
[-C--:B0-----:R-:W-:Y:S01]  /*8ca0*/  FFMA R23, R8, R27.reuse, R71 ;  /* 0x0000001b08177223 */ /* 0x081fe20000000047 */
[-C--:B------:R-:W-:Y:S01]  /*8cb0*/  FFMA R16, R4, R24.reuse, R75 ;  /* 0x0000001804107223 */ /* 0x080fe2000000004b */
[CC--:B------:R-:W-:Y:S01]  /*8cc0*/  FFMA R63, R6.reuse, R27.reuse, R61 ;  /* 0x0000001b063f7223 */ /* 0x0c0fe2000000003d */
[----:B------:R-:W-:Y:S01]  /*8cd0*/  FFMA R60, R6, R24, R69 ;  /* 0x00000018063c7223 */ /* 0x000fe20000000045 */
[CC--:B------:R-:W-:Y:S01]  /*8ce0*/  FFMA R67, R9.reuse, R27.reuse, R68 ;  /* 0x0000001b09437223 */ /* 0x0c0fe20000000044 */
[----:B------:R-:W-:Y:S01]  /*8cf0*/  FFMA R71, R10, R27, R65 ;  /* 0x0000001b0a477223 */ /* 0x000fe20000000041 */
[-C--:B------:R-:W-:Y:S01]  /*8d00*/  FFMA R22, R8, R26.reuse, R101 ;  /* 0x0000001a08167223 */ /* 0x080fe20000000065 */
[-C--:B------:R-:W-:Y:S01]  /*8d10*/  FFMA R66, R9, R26.reuse, R12 ;  /* 0x0000001a09427223 */ /* 0x080fe2000000000c */
[----:B------:R-:W-:Y:S01]  /*8d20*/  FFMA R70, R10, R26, R13 ;  /* 0x0000001a0a467223 */ /* 0x000fe2000000000d */
[C---:B------:R-:W-:Y:S01]  /*8d30*/  FFMA R21, R8.reuse, R25, R99 ;  /* 0x0000001908157223 */ /* 0x040fe20000000063 */
[----:B------:R-:W-:Y:S01]  /*8d40*/  FFMA R20, R8, R24, R33 ;  /* 0x0000001808147223 */ /* 0x000fe20000000021 */
[C---:B------:R-:W-:Y:S01]  /*8d50*/  FFMA R55, R5.reuse, R27, R50 ;  /* 0x0000001b05377223 */ /* 0x040fe20000000032 */
[CC--:B------:R-:W-:Y:S01]  /*8d60*/  FFMA R54, R5.reuse, R26.reuse, R77 ;  /* 0x0000001a05367223 */ /* 0x0c0fe2000000004d */
[-C--:B------:R-:W-:Y:S01]  /*8d70*/  FFMA R53, R5, R25.reuse, R102 ;  /* 0x0000001905357223 */ /* 0x080fe20000000066 */
[CC--:B------:R-:W-:Y:S01]  /*8d80*/  FFMA R62, R6.reuse, R26.reuse, R85 ;  /* 0x0000001a063e7223 */ /* 0x0c0fe20000000055 */
[----:B------:R-:W-:Y:S01]  /*8d90*/  FFMA R61, R6, R25, R104 ;  /* 0x00000019063d7223 */ /* 0x000fe20000000068 */
[C---:B------:R-:W-:Y:S01]  /*8da0*/  FFMA R15, R7.reuse, R27, R34 ;  /* 0x0000001b070f7223 */ /* 0x040fe20000000022 */
[C---:B------:R-:W-:Y:S01]  /*8db0*/  FFMA R14, R7.reuse, R26, R44 ;  /* 0x0000001a070e7223 */ /* 0x040fe2000000002c */
[-C--:B------:R-:W-:Y:S01]  /*8dc0*/  FFMA R13, R7, R25.reuse, R86 ;  /* 0x00000019070d7223 */ /* 0x080fe20000000056 */
[-C--:B------:R-:W-:Y:S01]  /*8dd0*/  FFMA R65, R9, R25.reuse, R88 ;  /* 0x0000001909417223 */ /* 0x080fe20000000058 */
[C---:B------:R-:W-:Y:S01]  /*8de0*/  FFMA R69, R10.reuse, R25, R105 ;  /* 0x000000190a457223 */ /* 0x040fe20000000069 */
[-C--:B------:R-:W-:Y:S01]  /*8df0*/  FFMA R12, R7, R24.reuse, R78 ;  /* 0x00000018070c7223 */ /* 0x080fe2000000004e */
[-C--:B------:R-:W-:Y:S01]  /*8e00*/  FFMA R64, R9, R24.reuse, R80 ;  /* 0x0000001809407223 */ /* 0x080fe20000000050 */
[C---:B------:R-:W-:Y:S01]  /*8e10*/  FFMA R68, R10.reuse, R24, R103 ;  /* 0x000000180a447223 */ /* 0x040fe20000000067 */
[C---:B------:R-:W-:Y:S01]  /*8e20*/  FFMA R27, R11.reuse, R27, R100 ;  /* 0x0000001b0b1b7223 */ /* 0x040fe20000000064 */
[C---:B------:R-:W-:Y:S01]  /*8e30*/  FFMA R26, R11.reuse, R26, R38 ;  /* 0x0000001a0b1a7223 */ /* 0x040fe20000000026 */
[C---:B------:R-:W-:Y:S01]  /*8e40*/  FFMA R25, R11.reuse, R25, R98 ;  /* 0x000000190b197223 */ /* 0x040fe20000000062 */
[----:B------:R-:W-:Y:S01]  /*8e50*/  FFMA R24, R11, R24, R32 ;  /* 0x000000180b187223 */ /* 0x000fe20000000020 */
[----:B------:R0:W-:Y:S01]  /*8e60*/  STG.E.128 [R56.64], R16 ;  /* 0x0000001038007986 */ /* 0x0001e2000c101d04 */
[C---:B--2---:R-:W-:Y:S01]  /*8e70*/  FFMA R34, R5.reuse, R94, R41 ;  /* 0x0000005e05227223 */ /* 0x044fe20000000029 */
[C---:B------:R-:W-:Y:S01]  /*8e80*/  FFMA R33, R5.reuse, R93, R40 ;  /* 0x0000005d05217223 */ /* 0x040fe20000000028 */
[----:B------:R-:W-:Y:S01]  /*8e90*/  FFMA R32, R5, R92, R39 ;  /* 0x0000005c05207223 */ /* 0x000fe20000000027 */
[----:B------:R1:W-:Y:S01]  /*8ea0*/  STG.E.128 [R56.64+0x8000], R20 ;  /* 0x0080001438007986 */ /* 0x0003e2000c101d04 */
[CC--:B------:R-:W-:Y:S01]  /*8eb0*/  FFMA R91, R10.reuse, R95.reuse, R91 ;  /* 0x0000005f0a5b7223 */ /* 0x0c0fe2000000005b */
[C---:B------:R-:W-:Y:S01]  /*8ec0*/  FFMA R90, R10.reuse, R94, R59 ;  /* 0x0000005e0a5a7223 */ /* 0x040fe2000000003b */
[-C--:B------:R-:W-:Y:S01]  /*8ed0*/  FFMA R88, R10, R92.reuse, R73 ;  /* 0x0000005c0a587223 */ /* 0x080fe20000000049 */
[----:B------:R2:W-:Y:S04]  /*8ee0*/  STG.E.128 [R56.64+0x6000], R12 ;  /* 0x0060000c38007986 */ /* 0x0005e8000c101d04 */
[----:B------:R3:W-:Y:S04]  /*8ef0*/  STG.E.128 [R56.64+0xe000], R24 ;  /* 0x00e0001838007986 */ /* 0x0007e8000c101d04 */
[----:B------:R-:W-:Y:S01]  /*8f00*/  STG.E.128 [R56.64+0x2000], R52 ;  /* 0x0020003438007986 */ /* 0x000fe2000c101d04 */
[C---:B0-----:R-:W-:Y:S01]  /*8f10*/  FFMA R16, R4.reuse, R92, R35 ;  /* 0x0000005c04107223 */ /* 0x041fe20000000023 */
[C---:B------:R-:W-:Y:S01]  /*8f20*/  FFMA R19, R4.reuse, R95, R29 ;  /* 0x0000005f04137223 */ /* 0x040fe2000000001d */
[CC--:B------:R-:W-:Y:S01]  /*8f30*/  FFMA R18, R4.reuse, R94.reuse, R37 ;  /* 0x0000005e04127223 */ /* 0x0c0fe20000000025 */
[----:B------:R-:W-:Y:S01]  /*8f40*/  FFMA R17, R4, R93, R48 ;  /* 0x0000005d04117223 */ /* 0x000fe20000000030 */
[C---:B-1----:R-:W-:Y:S01]  /*8f50*/  FFMA R23, R7.reuse, R95, R42 ;  /* 0x0000005f07177223 */ /* 0x042fe2000000002a */
[C---:B------:R-:W-:Y:S01]  /*8f60*/  FFMA R22, R7.reuse, R94, R43 ;  /* 0x0000005e07167223 */ /* 0x040fe2000000002b */
[C---:B------:R-:W-:Y:S01]  /*8f70*/  FFMA R21, R7.reuse, R93, R0 ;  /* 0x0000005d07157223 */ /* 0x040fe20000000000 */
[----:B------:R-:W-:Y:S01]  /*8f80*/  FFMA R20, R7, R92, R3 ;  /* 0x0000005c07147223 */ /* 0x000fe20000000003 */
[-C--:B------:R-:W-:Y:S01]  /*8f90*/  FFMA R35, R5, R95.reuse, R2 ;  /* 0x0000005f05237223 */ /* 0x080fe20000000002 */
        /* <DEDUP_REMOVED lines=8> */
[C---:B---3--:R-:W-:Y:S01]  /*9020*/  FFMA R27, R9.reuse, R95, R46 ;  /* 0x0000005f091b7223 */ /* 0x048fe2000000002e */
[C---:B------:R-:W-:Y:S01]  /*9030*/  FFMA R26, R9.reuse, R94, R97 ;  /* 0x0000005e091a7223 */ /* 0x040fe20000000061 */
[CC--:B------:R-:W-:Y:S01]  /*9040*/  FFMA R25, R9.reuse, R93.reuse, R36 ;  /* 0x0000005d09197223 */ /* 0x0c0fe20000000024 */
[----:B------:R-:W-:Y:S01]  /*9050*/  FFMA R24, R9, R92, R83 ;  /* 0x0000005c09187223 */ /* 0x000fe20000000053 */
[----:B------:R-:W-:Y:S01]  /*9060*/  FFMA R89, R10, R93, R76 ;  /* 0x0000005d0a597223 */ /* 0x000fe2000000004c */
[C---:B------:R-:W-:Y:S01]  /*9070*/  FFMA R95, R11.reuse, R95, R74 ;  /* 0x0000005f0b5f7223 */ /* 0x040fe2000000004a */
[C---:B------:R-:W-:Y:S01]  /*9080*/  FFMA R94, R11.reuse, R94, R51 ;  /* 0x0000005e0b5e7223 */ /* 0x040fe20000000033 */
[C---:B------:R-:W-:Y:S01]  /*9090*/  FFMA R93, R11.reuse, R93, R72 ;  /* 0x0000005d0b5d7223 */ /* 0x040fe20000000048 */
[----:B------:R-:W-:Y:S01]  /*90a0*/  FFMA R92, R11, R92, R49 ;  /* 0x0000005c0b5c7223 */ /* 0x000fe20000000031 */
[----:B------:R-:W-:Y:S04]  /*90b0*/  STG.E.128 [R56.64+0x4000], R60 ;  /* 0x0040003c38007986 */ /* 0x000fe8000c101d04 */
        /* <DEDUP_REMOVED lines=9> */
[----:B------:R-:W-:Y:S01]  /*9150*/  STG.E.128 [R56.64+0xe010], R92 ;  /* 0x00e0105c38007986 */ /* 0x000fe2000c101d04 */
[----:B------:R-:W-:Y:S05]  /*9160*/  EXIT ;  /* 0x000000000000794d */ /* 0x000fea0003800000 */
.L_x_2:
[----:B------:R-:W-:-:S00]  /*9170*/  BRA `(.L_x_2) ;  /* 0xfffffff000007947 */ /* 0x000fc0000383ffff */
[----:B------:R-:W-:-:S00]  /*9180*/  NOP ;  /* 0x0000000000007918 */ /* 0x000fc00000000000 */
[----:B------:R-:W-:-:S00]  /*9190*/  NOP ;  /* 0x0000000000007918 */ /* 0x000fc00000000000 */
[----:B------:R-:W-:-:S00]  /*91a0*/  NOP ;  /* 0x0000000000007918 */ /* 0x000fc00000000000 */
[----:B------:R-:W-:-:S00]  /*91b0*/  NOP ;  /* 0x0000000000007918 */ /* 0x000fc00000000000 */
[----:B------:R-:W-:-:S00]  /*91c0*/  NOP ;  /* 0x0000000000007918 */ /* 0x000fc00000000000 */
[----:B------:R-:W-:-:S00]  /*91d0*/  NOP ;  /* 0x0000000000007918 */ /* 0x000fc00000000000 */
[----:B------:R-:W-:-:S00]  /*91e0*/  NOP ;  /* 0x0000000000007918 */ /* 0x000fc00000000000 */
[----:B------:R-:W-:-:S00]  /*91f0*/  NOP ;  /* 0x0000000000007918 */ /* 0x000fc00000000000 */
.L_x_4:


//--------------------- .text._Z6vecAddPfS_S_     --------------------------
	.section	.text._Z6vecAddPfS_S_,"ax",@progbits
	.sectioninfo	@"SHI_REGISTERS=12"
	.align	128
        .global         _Z6vecAddPfS_S_
        .type           _Z6vecAddPfS_S_,@function
        .size           _Z6vecAddPfS_S_,(.L_x_5 - _Z6vecAddPfS_S_)
        .other          _Z6vecAddPfS_S_,@"STO_CUDA_ENTRY STV_DEFAULT"
_Z6vecAddPfS_S_:
.text._Z6vecAddPfS_S_:
[----:B------:R-:W-:-:S02]  /*0000*/  MOV R1, c[0x0][0x28] ;  /* 0x00000a0000017a02 */ /* 0x000fc40000000f00 */
[----:B------:R-:W0:Y:S01]  /*0010*/  S2R R6, SR_TID.X ;  /* 0x0000000000067919 */ /* 0x000e220000002100 */
[----:B------:R-:W-:Y:S01]  /*0020*/  MOV R7, 0x4 ;  /* 0x0000000400077802 */ /* 0x000fe20000000f00 */
[----:B------:R-:W-:-:S04]  /*0030*/  ULDC.64 UR4, c[0x0][0x118] ;  /* 0x0000460000047ab9 */ /* 0x000fc80000000a00 */
[----:B0-----:R-:W-:-:S04]  /*0040*/  IMAD.WIDE R2, R6, R7, c[0x0][0x160] ;  /* 0x0000580006027625 */ /* 0x001fc800078e0207 */
[CC--:B------:R-:W-:Y:S02]  /*0050*/  IMAD.WIDE R4, R6.reuse, R7.reuse, c[0x0][0x168] ;  /* 0x00005a0006047625 */ /* 0x0c0fe400078e0207 */
[----:B------:R-:W2:Y:S04]  /*0060*/  LDG.E R2, [R2.64] ;  /* 0x0000000402027981 */ /* 0x000ea8000c1e1900 */
[----:B------:R-:W2:Y:S01]  /*0070*/  LDG.E R5, [R4.64] ;  /* 0x0000000404057981 */ /* 0x000ea2000c1e1900 */
[----:B------:R-:W-:Y:S01]  /*0080*/  IMAD.WIDE R6, R6, R7, c[0x0][0x170] ;  /* 0x00005c0006067625 */ /* 0x000fe200078e0207 */
[----:B--2---:R-:W-:-:S05]  /*0090*/  FADD R9, R2, R5 ;  /* 0x0000000502097221 */ /* 0x004fca0000000000 */
[----:B------:R-:W-:Y:S01]  /*00a0*/  STG.E [R6.64], R9 ;  /* 0x0000000906007986 */ /* 0x000fe2000c101904 */
[----:B------:R-:W-:Y:S05]  /*00b0*/  EXIT ;  /* 0x000000000000794d */ /* 0x000fea0003800000 */
.L_x_3:
        /* <DEDUP_REMOVED lines=12> */
.L_x_5:


//--------------------- .nv.shared._Z9SGEMM_v25PfS_S_ --------------------------
	.section	.nv.shared._Z9SGEMM_v25PfS_S_,"aw",@nobits
	.align	4
.nv.shared._Z9SGEMM_v25PfS_S_:
	.zero		32768
